def matmul_kernel(
    a_ptr,
    b_ptr,
    c_ptr,
    M,
    N,
    K,
    stride_am,
    stride_ak,
    stride_bk,
    stride_bn,
    stride_cm,
    stride_cn,
    BLOCK_M: tl.constexpr,
    BLOCK_N: tl.constexpr,
    BLOCK_K: tl.constexpr,
    GROUP_M: tl.constexpr,
):
    pid = tl.program_id(axis=0)
    num_pid_m = tl.cdiv(M, BLOCK_M)
    num_pid_n = tl.cdiv(N, BLOCK_N)
    num_pid_in_group = GROUP_M * num_pid_n
    group_id = pid // num_pid_in_group
    first_pid_m = group_id * GROUP_M
    group_size_m = min(num_pid_m - first_pid_m, GROUP_M)
    pid_m = first_pid_m + ((pid % num_pid_in_group) % group_size_m)
    pid_n = (pid % num_pid_in_group) // group_size_m

    offs_am = (pid_m * BLOCK_M + tl.arange(0, BLOCK_M)) % M
    offs_bn = (pid_n * BLOCK_N + tl.arange(0, BLOCK_N)) % N
    offs_k = tl.arange(0, BLOCK_K)
    a_ptrs = a_ptr + offs_am[:, None] * stride_am + offs_k[None, :] * stride_ak
    b_ptrs = b_ptr + offs_k[:, None] * stride_bk + offs_bn[None, :] * stride_bn

    acc = tl.zeros((BLOCK_M, BLOCK_N), dtype=tl.float32)
    for kk in range(0, tl.cdiv(K, BLOCK_K)):
        a = tl.load(a_ptrs, mask=offs_k[None, :] < K - kk * BLOCK_K, other=0.0)
        b = tl.load(b_ptrs, mask=offs_k[:, None] < K - kk * BLOCK_K, other=0.0)
        acc = tl.dot(a, b, acc)
        a_ptrs += BLOCK_K * stride_ak
        b_ptrs += BLOCK_K * stride_bk

    c = acc.to(c_ptr.dtype.element_ty)
    offs_cm = pid_m * BLOCK_M + tl.arange(0, BLOCK_M)
    offs_cn = pid_n * BLOCK_N + tl.arange(0, BLOCK_N)
    c_ptrs = c_ptr + offs_cm[:, None] * stride_cm + offs_cn[None, :] * stride_cn
    mask = (offs_cm[:, None] < M) & (offs_cn[None, :] < N)
    tl.store(c_ptrs, c, mask=mask)

# config = {"BLOCK_K": 128, "BLOCK_M": 16, "BLOCK_N": 16, "GROUP_M": 8, "arch": "sm_80", "dtype": "fp16", "num_ctas": 1, "num_stages": 2, "num_warps": 8}
# arch = sm_80


// ===== COMPILED SASS (sm_80) =====

	.target	sm_80

	.elftype	@"ET_EXEC"


//--------------------- .note.nv.tkinfo           --------------------------
	.section	.note.nv.tkinfo,"",@"SHT_NOTE"
	.sectionflags	@"SHF_NOTE_NV_TKINFO"
	.tkinfo
        /*0018*/ 	.word	0x00000002
        /*0030*/ 	.string	""
        /*0030*/ 	.string	"ptxas"
        /*0030*/ 	.string	"Cuda compilation tools, release 13.0, V13.0.88"
        /*0030*/ 	.string	"Build cuda_13.0.r13.0/compiler.36424714_0"
        /*0030*/ 	.string	"-v  -suppress-debug-info  -lineinfo  -arch sm_80 "



//--------------------- .note.nv.cuinfo           --------------------------
	.section	.note.nv.cuinfo,"",@"SHT_NOTE"
	.sectionflags	@"SHF_NOTE_NV_CUINFO"
        /*0018*/ 	.short	0x0002
        /*001a*/ 	.short	0x0050
        /*001c*/ 	.short	0x0082
	.zero		2


//--------------------- .nv.info                  --------------------------
	.section	.nv.info,"",@"SHT_CUDA_INFO"
	.align	4


	//----- nvinfo : EIATTR_REGCOUNT
	.align		4
        /*0000*/ 	.byte	0x04, 0x2f
        /*0002*/ 	.short	(.L_1 - .L_0)
	.align		4
.L_0:
        /*0004*/ 	.word	index@(matmul_kernel)
        /*0008*/ 	.word	0x00000050


	//----- nvinfo : EIATTR_FRAME_SIZE
	.align		4
.L_1:
        /*000c*/ 	.byte	0x04, 0x11
        /*000e*/ 	.short	(.L_3 - .L_2)
	.align		4
.L_2:
        /*0010*/ 	.word	index@(matmul_kernel)
        /*0014*/ 	.word	0x00000000


	//----- nvinfo : EIATTR_MIN_STACK_SIZE
	.align		4
.L_3:
        /*0018*/ 	.byte	0x04, 0x12
        /*001a*/ 	.short	(.L_5 - .L_4)
	.align		4
.L_4:
        /*001c*/ 	.word	index@(matmul_kernel)
        /*0020*/ 	.word	0x00000000
.L_5:


//--------------------- .nv.info.matmul_kernel    --------------------------
	.section	.nv.info.matmul_kernel,"",@"SHT_CUDA_INFO"
	.sectionflags	@""
	.align	4


	//----- nvinfo : EIATTR_CUDA_API_VERSION
	.align		4
        /*0000*/ 	.byte	0x04, 0x37
        /*0002*/ 	.short	(.L_7 - .L_6)
.L_6:
        /*0004*/ 	.word	0x00000082


	//----- nvinfo : EIATTR_SW2861232_WAR
	.align		4
.L_7:
        /*0008*/ 	.byte	0x01, 0x35
	.zero		2


	//----- nvinfo : EIATTR_PARAM_CBANK
	.align		4
        /*000c*/ 	.byte	0x04, 0x0a
        /*000e*/ 	.short	(.L_9 - .L_8)
	.align		4
.L_8:
        /*0010*/ 	.word	index@(.nv.constant0.matmul_kernel)
        /*0014*/ 	.short	0x0160
        /*0016*/ 	.short	0x0050


	//----- nvinfo : EIATTR_CBANK_PARAM_SIZE
	.align		4
.L_9:
        /*0018*/ 	.byte	0x03, 0x19
        /*001a*/ 	.short	0x0050


	//----- nvinfo : EIATTR_KPARAM_INFO
	.align		4
        /*001c*/ 	.byte	0x04, 0x17
        /*001e*/ 	.short	(.L_11 - .L_10)
.L_10:
        /*0020*/ 	.word	0x00000000
        /*0024*/ 	.short	0x000d
        /*0026*/ 	.short	0x0048
        /*0028*/ 	.byte	0x00, 0xf4, 0x21, 0x00


	//----- nvinfo : EIATTR_KPARAM_INFO
	.align		4
.L_11:
        /*002c*/ 	.byte	0x04, 0x17
        /*002e*/ 	.short	(.L_13 - .L_12)
.L_12:
        /*0030*/ 	.word	0x00000000
        /*0034*/ 	.short	0x000c
        /*0036*/ 	.short	0x0040
        /*0038*/ 	.byte	0x00, 0xf4, 0x21, 0x00


	//----- nvinfo : EIATTR_KPARAM_INFO
	.align		4
.L_13:
        /*003c*/ 	.byte	0x04, 0x17
        /*003e*/ 	.short	(.L_15 - .L_14)
.L_14:
        /*0040*/ 	.word	0x00000000
        /*0044*/ 	.short	0x000b
        /*0046*/ 	.short	0x0038
        /*0048*/ 	.byte	0x00, 0xf0, 0x11, 0x00


	//----- nvinfo : EIATTR_KPARAM_INFO
	.align		4
.L_15:
        /*004c*/ 	.byte	0x04, 0x17
        /*004e*/ 	.short	(.L_17 - .L_16)
.L_16:
        /*0050*/ 	.word	0x00000000
        /*0054*/ 	.short	0x000a
        /*0056*/ 	.short	0x0034
        /*0058*/ 	.byte	0x00, 0xf0, 0x11, 0x00


	//----- nvinfo : EIATTR_KPARAM_INFO
	.align		4
.L_17:
        /*005c*/ 	.byte	0x04, 0x17
        /*005e*/ 	.short	(.L_19 - .L_18)
.L_18:
        /*0060*/ 	.word	0x00000000
        /*0064*/ 	.short	0x0009
        /*0066*/ 	.short	0x0030
        /*0068*/ 	.byte	0x00, 0xf0, 0x11, 0x00


	//----- nvinfo : EIATTR_KPARAM_INFO
	.align		4
.L_19:
        /*006c*/ 	.byte	0x04, 0x17
        /*006e*/ 	.short	(.L_21 - .L_20)
.L_20:
        /*0070*/ 	.word	0x00000000
        /*0074*/ 	.short	0x0008
        /*0076*/ 	.short	0x002c
        /*0078*/ 	.byte	0x00, 0xf0, 0x11, 0x00


	//----- nvinfo : EIATTR_KPARAM_INFO
	.align		4
.L_21:
        /*007c*/ 	.byte	0x04, 0x17
        /*007e*/ 	.short	(.L_23 - .L_22)
.L_22:
        /*0080*/ 	.word	0x00000000
        /*0084*/ 	.short	0x0007
        /*0086*/ 	.short	0x0028
        /*0088*/ 	.byte	0x00, 0xf0, 0x11, 0x00


	//----- nvinfo : EIATTR_KPARAM_INFO
	.align		4
.L_23:
        /*008c*/ 	.byte	0x04, 0x17
        /*008e*/ 	.short	(.L_25 - .L_24)
.L_24:
        /*0090*/ 	.word	0x00000000
        /*0094*/ 	.short	0x0006
        /*0096*/ 	.short	0x0024
        /*0098*/ 	.byte	0x00, 0xf0, 0x11, 0x00


	//----- nvinfo : EIATTR_KPARAM_INFO
	.align		4
.L_25:
        /*009c*/ 	.byte	0x04, 0x17
        /*009e*/ 	.short	(.L_27 - .L_26)
.L_26:
        /*00a0*/ 	.word	0x00000000
        /*00a4*/ 	.short	0x0005
        /*00a6*/ 	.short	0x0020
        /*00a8*/ 	.byte	0x00, 0xf0, 0x11, 0x00


	//----- nvinfo : EIATTR_KPARAM_INFO
	.align		4
.L_27:
        /*00ac*/ 	.byte	0x04, 0x17
        /*00ae*/ 	.short	(.L_29 - .L_28)
.L_28:
        /*00b0*/ 	.word	0x00000000
        /*00b4*/ 	.short	0x0004
        /*00b6*/ 	.short	0x001c
        /*00b8*/ 	.byte	0x00, 0xf0, 0x11, 0x00


	//----- nvinfo : EIATTR_KPARAM_INFO
	.align		4
.L_29:
        /*00bc*/ 	.byte	0x04, 0x17
        /*00be*/ 	.short	(.L_31 - .L_30)
.L_30:
        /*00c0*/ 	.word	0x00000000
        /*00c4*/ 	.short	0x0003
        /*00c6*/ 	.short	0x0018
        /*00c8*/ 	.byte	0x00, 0xf0, 0x11, 0x00


	//----- nvinfo : EIATTR_KPARAM_INFO
	.align		4
.L_31:
        /*00cc*/ 	.byte	0x04, 0x17
        /*00ce*/ 	.short	(.L_33 - .L_32)
.L_32:
        /*00d0*/ 	.word	0x00000000
        /*00d4*/ 	.short	0x0002
        /*00d6*/ 	.short	0x0010
        /*00d8*/ 	.byte	0x00, 0xf4, 0x21, 0x00


	//----- nvinfo : EIATTR_KPARAM_INFO
	.align		4
.L_33:
        /*00dc*/ 	.byte	0x04, 0x17
        /*00de*/ 	.short	(.L_35 - .L_34)
.L_34:
        /*00e0*/ 	.word	0x00000000
        /*00e4*/ 	.short	0x0001
        /*00e6*/ 	.short	0x0008
        /*00e8*/ 	.byte	0x00, 0xf4, 0x21, 0x00


	//----- nvinfo : EIATTR_KPARAM_INFO
	.align		4
.L_35:
        /*00ec*/ 	.byte	0x04, 0x17
        /*00ee*/ 	.short	(.L_37 - .L_36)
.L_36:
        /*00f0*/ 	.word	0x00000000
        /*00f4*/ 	.short	0x0000
        /*00f6*/ 	.short	0x0000
        /*00f8*/ 	.byte	0x00, 0xf4, 0x21, 0x00


	//----- nvinfo : EIATTR_MAXREG_COUNT
	.align		4
.L_37:
        /*00fc*/ 	.byte	0x03, 0x1b
        /*00fe*/ 	.short	0x00ff


	//----- nvinfo : EIATTR_NUM_BARRIERS
	.align		4
        /*0100*/ 	.byte	0x02, 0x4c
        /*0102*/ 	.byte	0x01
	.zero		1


	//----- nvinfo : EIATTR_MERCURY_ISA_VERSION
	.align		4
        /*0104*/ 	.byte	0x03, 0x5f
        /*0106*/ 	.short	0x0000


	//----- nvinfo : EIATTR_EXIT_INSTR_OFFSETS
	.align		4
        /*0108*/ 	.byte	0x04, 0x1c
        /*010a*/ 	.short	(.L_39 - .L_38)


	//   ....[0]....
.L_38:
        /*010c*/ 	.word	0x00001c10


	//   ....[1]....
        /*0110*/ 	.word	0x00001cc0


	//----- nvinfo : EIATTR_REQNTID
	.align		4
.L_39:
        /*0114*/ 	.byte	0x04, 0x10
        /*0116*/ 	.short	(.L_41 - .L_40)
.L_40:
        /*0118*/ 	.word	0x00000100
        /*011c*/ 	.word	0x00000001
        /*0120*/ 	.word	0x00000001
.L_41:


//--------------------- .nv.callgraph             --------------------------
	.section	.nv.callgraph,"",@"SHT_CUDA_CALLGRAPH"
	.align	4
	.sectionentsize	8
	.align		4
        /*0000*/ 	.word	0x00000000
	.align		4
        /*0004*/ 	.word	0xffffffff
	.align		4
        /*0008*/ 	.word	0x00000000
	.align		4
        /*000c*/ 	.word	0xfffffffe
	.align		4
        /*0010*/ 	.word	0x00000000
	.align		4
        /*0014*/ 	.word	0xfffffffd
	.align		4
        /*0018*/ 	.word	0x00000000
	.align		4
        /*001c*/ 	.word	0xfffffffc


//--------------------- .nv.rel.action            --------------------------
	.section	.nv.rel.action,"",@"SHT_CUDA_RELOCINFO"
	.align	8
	.sectionentsize	8
        /*0000*/ 	.byte	0x73, 0x00, 0x00, 0x00, 0x00, 0x00, 0x00, 0x00, 0x00, 0x00, 0x00, 0x11, 0x25, 0x00, 0x05, 0x36


//--------------------- .nv.constant0.matmul_kernel --------------------------
	.section	.nv.constant0.matmul_kernel,"a",@progbits
	.sectionflags	@""
	.align	4
.nv.constant0.matmul_kernel:
	.zero		432


//--------------------- .text.matmul_kernel       --------------------------
	.section	.text.matmul_kernel,"ax",@progbits
	.sectioninfo	@"SHI_REGISTERS=80"
	.align	128
        .global         matmul_kernel
        .type           matmul_kernel,@function
        .size           matmul_kernel,(.L_x_3 - matmul_kernel)
        .other          matmul_kernel,@"STO_CUDA_ENTRY STV_DEFAULT"
matmul_kernel:
.text.matmul_kernel:
[----:B------:R-:W-:Y:S02]  /*0000*/  IMAD.MOV.U32 R1, RZ, RZ, c[0x0][0x28] ;  /* 0x00000a00ff017624 */ /* 0x000fe400078e00ff */
[----:B------:R-:W-:Y:S01]  /*0010*/  IMAD.MOV.U32 R6, RZ, RZ, 0xf ;  /* 0x0000000fff067424 */ /* 0x000fe200078e00ff */
[----:B------:R-:W0:Y:S01]  /*0020*/  S2R R5, SR_CTAID.X ;  /* 0x0000000000057919 */ /* 0x000e220000002500 */
[----:B------:R-:W-:Y:S01]  /*0030*/  IMAD.MOV.U32 R36, RZ, RZ, c[0x0][0x180] ;  /* 0x00006000ff247624 */ /* 0x000fe200078e00ff */
[----:B------:R-:W-:Y:S02]  /*0040*/  ULDC.64 UR6, c[0x0][0x118] ;  /* 0x0000460000067ab9 */ /* 0x000fe40000000a00 */
[----:B------:R-:W-:Y:S02]  /*0050*/  IADD3 R0, R6, c[0x0][0x17c], RZ ;  /* 0x00005f0006007a10 */ /* 0x000fe40007ffe0ff */
[----:B------:R-:W-:Y:S02]  /*0060*/  IADD3 R36, R36, 0x7f, RZ ;  /* 0x0000007f24247810 */ /* 0x000fe40007ffe0ff */
[----:B------:R-:W-:-:S04]  /*0070*/  SHF.R.S32.HI R3, RZ, 0x1f, R0 ;  /* 0x0000001fff037819 */ /* 0x000fc80000011400 */
[----:B------:R-:W-:-:S04]  /*0080*/  LEA.HI R3, R3, R0, RZ, 0x4 ;  /* 0x0000000003037211 */ /* 0x000fc800078f20ff */
[----:B------:R-:W-:-:S05]  /*0090*/  SHF.R.S32.HI R3, RZ, 0x4, R3 ;  /* 0x00000004ff037819 */ /* 0x000fca0000011403 */
[----:B------:R-:W-:Y:S01]  /*00a0*/  IMAD.SHL.U32 R4, R3, 0x8, RZ ;  /* 0x0000000803047824 */ /* 0x000fe200078e00ff */
[----:B0-----:R-:W-:-:S04]  /*00b0*/  IABS R10, R5 ;  /* 0x00000005000a7213 */ /* 0x001fc80000000000 */
[-C--:B------:R-:W-:Y:S02]  /*00c0*/  IABS R7, R4.reuse ;  /* 0x0000000400077213 */ /* 0x080fe40000000000 */
[----:B------:R-:W-:Y:S02]  /*00d0*/  IABS R11, R4 ;  /* 0x00000004000b7213 */ /* 0x000fe40000000000 */
[----:B------:R-:W0:Y:S08]  /*00e0*/  I2F.RP R0, R7 ;  /* 0x0000000700007306 */ /* 0x000e300000209400 */
[----:B0-----:R-:W0:Y:S02]  /*00f0*/  MUFU.RCP R0, R0 ;  /* 0x0000000000007308 */ /* 0x001e240000001000 */
[----:B0-----:R-:W-:Y:S01]  /*0100*/  IADD3 R2, R0, 0xffffffe, RZ ;  /* 0x0ffffffe00027810 */ /* 0x001fe20007ffe0ff */
[----:B------:R-:W-:-:S05]  /*0110*/  IMAD.MOV R0, RZ, RZ, -R11 ;  /* 0x000000ffff007224 */ /* 0x000fca00078e0a0b */
[----:B------:R0:W1:Y:S02]  /*0120*/  F2I.FTZ.U32.TRUNC.NTZ R3, R2 ;  /* 0x0000000200037305 */ /* 0x000064000021f000 */
[----:B0-----:R-:W-:Y:S02]  /*0130*/  IMAD.MOV.U32 R2, RZ, RZ, RZ ;  /* 0x000000ffff027224 */ /* 0x001fe400078e00ff */
[----:B-1----:R-:W-:-:S04]  /*0140*/  IMAD.MOV R8, RZ, RZ, -R3 ;  /* 0x000000ffff087224 */ /* 0x002fc800078e0a03 */
[----:B------:R-:W-:Y:S02]  /*0150*/  IMAD R9, R8, R7, RZ ;  /* 0x0000000708097224 */ /* 0x000fe400078e02ff */
[----:B------:R-:W-:Y:S02]  /*0160*/  IMAD.MOV.U32 R8, RZ, RZ, R10 ;  /* 0x000000ffff087224 */ /* 0x000fe400078e000a */
[----:B------:R-:W-:-:S06]  /*0170*/  IMAD.HI.U32 R3, R3, R9, R2 ;  /* 0x0000000903037227 */ /* 0x000fcc00078e0002 */
[----:B------:R-:W-:-:S04]  /*0180*/  IMAD.HI.U32 R3, R3, R8, RZ ;  /* 0x0000000803037227 */ /* 0x000fc800078e00ff */
[----:B------:R-:W-:-:S05]  /*0190*/  IMAD R0, R3, R0, R8 ;  /* 0x0000000003007224 */ /* 0x000fca00078e0208 */
[----:B------:R-:W-:-:S13]  /*01a0*/  ISETP.GT.U32.AND P1, PT, R7, R0, PT ;  /* 0x000000000700720c */ /* 0x000fda0003f24070 */
[----:B------:R-:W-:Y:S01]  /*01b0*/  @!P1 IMAD.IADD R0, R0, 0x1, -R7 ;  /* 0x0000000100009824 */ /* 0x000fe200078e0a07 */
[----:B------:R-:W-:Y:S02]  /*01c0*/  @!P1 IADD3 R3, R3, 0x1, RZ ;  /* 0x0000000103039810 */ /* 0x000fe40007ffe0ff */
[----:B------:R-:W-:Y:S02]  /*01d0*/  ISETP.NE.AND P1, PT, R4, RZ, PT ;  /* 0x000000ff0400720c */ /* 0x000fe40003f25270 */
[----:B------:R-:W-:Y:S02]  /*01e0*/  ISETP.GE.U32.AND P0, PT, R0, R7, PT ;  /* 0x000000070000720c */ /* 0x000fe40003f06070 */
[----:B------:R-:W-:-:S04]  /*01f0*/  LOP3.LUT R0, R5, R4, RZ, 0x3c, !PT ;  /* 0x0000000405007212 */ /* 0x000fc800078e3cff */
[----:B------:R-:W-:Y:S02]  /*0200*/  ISETP.GE.AND P2, PT, R0, RZ, PT ;  /* 0x000000ff0000720c */ /* 0x000fe40003f46270 */
[----:B------:R-:W-:-:S05]  /*0210*/  IADD3 R0, R6, c[0x0][0x178], RZ ;  /* 0x00005e0006007a10 */ /* 0x000fca0007ffe0ff */
[----:B------:R-:W-:-:S05]  /*0220*/  @P0 IADD3 R3, R3, 0x1, RZ ;  /* 0x0000000103030810 */ /* 0x000fca0007ffe0ff */
[----:B------:R-:W-:Y:S01]  /*0230*/  IMAD.MOV.U32 R2, RZ, RZ, R3 ;  /* 0x000000ffff027224 */ /* 0x000fe200078e0003 */
[----:B------:R-:W-:-:S03]  /*0240*/  SHF.R.S32.HI R3, RZ, 0x1f, R0 ;  /* 0x0000001fff037819 */ /* 0x000fc60000011400 */
[----:B------:R-:W-:Y:S01]  /*0250*/  @!P2 IMAD.MOV R2, RZ, RZ, -R2 ;  /* 0x000000ffff02a224 */ /* 0x000fe200078e0a02 */
[----:B------:R-:W-:Y:S02]  /*0260*/  @!P1 LOP3.LUT R2, RZ, R4, RZ, 0x33, !PT ;  /* 0x00000004ff029212 */ /* 0x000fe400078e33ff */
[----:B------:R-:W-:-:S03]  /*0270*/  LEA.HI R3, R3, R0, RZ, 0x4 ;  /* 0x0000000003037211 */ /* 0x000fc600078f20ff */
[----:B------:R-:W-:Y:S02]  /*0280*/  IMAD.SHL.U32 R6, R2, 0x8, RZ ;  /* 0x0000000802067824 */ /* 0x000fe400078e00ff */
[----:B------:R-:W-:-:S03]  /*0290*/  IMAD.MOV R2, RZ, RZ, -R2 ;  /* 0x000000ffff027224 */ /* 0x000fc600078e0a02 */
[----:B------:R-:W-:Y:S01]  /*02a0*/  LEA.HI.SX32 R3, R3, -R6, 0x1c ;  /* 0x8000000603037211 */ /* 0x000fe200078fe2ff */
[----:B------:R-:W-:-:S03]  /*02b0*/  IMAD R8, R4, R2, R5 ;  /* 0x0000000204087224 */ /* 0x000fc600078e0205 */
[----:B------:R-:W-:-:S04]  /*02c0*/  IMNMX R11, R3, 0x8, PT ;  /* 0x00000008030b7817 */ /* 0x000fc80003800200 */
[-C--:B------:R-:W-:Y:S02]  /*02d0*/  IABS R7, R11.reuse ;  /* 0x0000000b00077213 */ /* 0x080fe40000000000 */
[----:B------:R-:W-:Y:S02]  /*02e0*/  IABS R4, R11 ;  /* 0x0000000b00047213 */ /* 0x000fe40000000000 */
[----:B------:R-:W0:Y:S08]  /*02f0*/  I2F.RP R0, R7 ;  /* 0x0000000700007306 */ /* 0x000e300000209400 */
[----:B0-----:R-:W0:Y:S02]  /*0300*/  MUFU.RCP R0, R0 ;  /* 0x0000000000007308 */ /* 0x001e240000001000 */
[----:B0-----:R-:W-:Y:S01]  /*0310*/  IADD3 R3, R0, 0xffffffe, RZ ;  /* 0x0ffffffe00037810 */ /* 0x001fe20007ffe0ff */
[----:B------:R-:W-:-:S05]  /*0320*/  IMAD.MOV R0, RZ, RZ, -R4 ;  /* 0x000000ffff007224 */ /* 0x000fca00078e0a04 */
[----:B------:R-:W0:Y:S02]  /*0330*/  F2I.FTZ.U32.TRUNC.NTZ R3, R3 ;  /* 0x0000000300037305 */ /* 0x000e24000021f000 */
[----:B0-----:R-:W-:-:S04]  /*0340*/  IMAD.MOV R9, RZ, RZ, -R3 ;  /* 0x000000ffff097224 */ /* 0x001fc800078e0a03 */
[----:B------:R-:W-:Y:S01]  /*0350*/  IMAD.MOV.U32 R2, RZ, RZ, R9 ;  /* 0x000000ffff027224 */ /* 0x000fe200078e0009 */
[----:B------:R-:W-:-:S03]  /*0360*/  IABS R9, R8 ;  /* 0x0000000800097213 */ /* 0x000fc60000000000 */
[----:B------:R-:W-:Y:S02]  /*0370*/  IMAD R5, R2, R7, RZ ;  /* 0x0000000702057224 */ /* 0x000fe400078e02ff */
[----:B------:R-:W-:-:S04]  /*0380*/  IMAD.MOV.U32 R2, RZ, RZ, RZ ;  /* 0x000000ffff027224 */ /* 0x000fc800078e00ff */
        /* <DEDUP_REMOVED lines=10> */
[----:B------:R-:W0:Y:S05]  /*0430*/  S2R R0, SR_TID.X ;  /* 0x0000000000007919 */ /* 0x000e2a0000002100 */
[----:B------:R-:W-:Y:S02]  /*0440*/  @P0 IADD3 R2, R2, 0x1, RZ ;  /* 0x0000000102020810 */ /* 0x000fe40007ffe0ff */
[----:B------:R-:W-:-:S03]  /*0450*/  ISETP.GT.AND P0, PT, R36, 0x7f, PT ;  /* 0x0000007f2400780c */ /* 0x000fc60003f04270 */
[----:B------:R-:W-:-:S04]  /*0460*/  IMAD.MOV.U32 R4, RZ, RZ, R2 ;  /* 0x000000ffff047224 */ /* 0x000fc800078e0002 */
[----:B------:R-:W-:Y:S01]  /*0470*/  @!P2 IMAD.MOV R4, RZ, RZ, -R4 ;  /* 0x000000ffff04a224 */ /* 0x000fe200078e0a04 */
[----:B------:R-:W-:-:S05]  /*0480*/  @!P1 LOP3.LUT R4, RZ, R11, RZ, 0x33, !PT ;  /* 0x0000000bff049212 */ /* 0x000fca00078e33ff */
[----:B------:R-:W-:Y:S01]  /*0490*/  IMAD.MOV R2, RZ, RZ, -R4 ;  /* 0x000000ffff027224 */ /* 0x000fe200078e0a04 */
[----:B------:R-:W-:Y:S01]  /*04a0*/  @!P0 PRMT R20, RZ, 0x7610, R20 ;  /* 0x00007610ff148816 */ /* 0x000fe20000000014 */
[----:B------:R-:W-:Y:S01]  /*04b0*/  IMAD.SHL.U32 R4, R4, 0x10, RZ ;  /* 0x0000001004047824 */ /* 0x000fe200078e00ff */
[----:B------:R-:W-:Y:S01]  /*04c0*/  @!P0 PRMT R22, RZ, 0x7610, R22 ;  /* 0x00007610ff168816 */ /* 0x000fe20000000016 */
[----:B------:R-:W-:Y:S01]  /*04d0*/  IMAD R2, R11, R2, R8 ;  /* 0x000000020b027224 */ /* 0x000fe200078e0208 */
[C---:B0-----:R-:W-:Y:S01]  /*04e0*/  LOP3.LUT R3, R0.reuse, 0xf, RZ, 0xc0, !PT ;  /* 0x0000000f00037812 */ /* 0x041fe200078ec0ff */
[----:B------:R-:W-:Y:S01]  /*04f0*/  @!P0 IMAD.SHL.U32 R5, R0, 0x20, RZ ;  /* 0x0000002000058824 */ /* 0x000fe200078e00ff */
[----:B------:R-:W-:Y:S01]  /*0500*/  SHF.R.U32.HI R47, RZ, 0x4, R0 ;  /* 0x00000004ff2f7819 */ /* 0x000fe20000011600 */
[----:B------:R-:W-:Y:S01]  /*0510*/  IMAD.IADD R2, R6, 0x1, R2 ;  /* 0x0000000106027824 */ /* 0x000fe200078e0202 */
[----:B------:R-:W-:Y:S02]  /*0520*/  LOP3.LUT R49, R0, 0x80, RZ, 0xc0, !PT ;  /* 0x0000008000317812 */ /* 0x000fe400078ec0ff */
[----:B------:R-:W-:Y:S01]  /*0530*/  SHF.R.U32.HI R46, RZ, 0x4, R0 ;  /* 0x00000004ff2e7819 */ /* 0x000fe20000011600 */
[----:B------:R-:W-:Y:S01]  /*0540*/  IMAD R2, R2, 0x10, R3 ;  /* 0x0000001002027824 */ /* 0x000fe200078e0203 */
[----:B------:R-:W-:Y:S01]  /*0550*/  SGXT.U32 R47, R47, 0x4 ;  /* 0x000000042f2f781a */ /* 0x000fe20000000000 */
[----:B------:R-:W-:Y:S01]  /*0560*/  @!P0 IMAD.SHL.U32 R3, R0, 0x10, RZ ;  /* 0x0000001000038824 */ /* 0x000fe200078e00ff */
[----:B------:R-:W-:-:S02]  /*0570*/  @!P0 PRMT R20, R20, 0x5410, RZ ;  /* 0x0000541014148816 */ /* 0x000fc400000000ff */
[----:B------:R-:W-:Y:S02]  /*0580*/  @!P0 PRMT R22, R22, 0x5410, RZ ;  /* 0x0000541016168816 */ /* 0x000fe400000000ff */
[----:B------:R-:W-:Y:S01]  /*0590*/  @!P0 LOP3.LUT R5, R5, 0x60, RZ, 0xc0, !PT ;  /* 0x0000006005058812 */ /* 0x000fe200078ec0ff */
[----:B------:R-:W-:Y:S05]  /*05a0*/  @!P0 BRA `(.L_x_0) ;  /* 0x0000151000008947 */ /* 0x000fea0003800000 */
[----:B------:R-:W-:Y:S01]  /*05b0*/  IABS R3, c[0x0][0x17c] ;  /* 0x00005f0000037a13 */ /* 0x000fe20000000000 */
[C---:B------:R-:W-:Y:S01]  /*05c0*/  IMAD.SHL.U32 R32, R0.reuse, 0x2, RZ ;  /* 0x0000000200207824 */ /* 0x040fe200078e00ff */
[----:B------:R-:W-:Y:S01]  /*05d0*/  IABS R9, c[0x0][0x178] ;  /* 0x00005e0000097a13 */ /* 0x000fe20000000000 */
[----:B------:R-:W-:Y:S01]  /*05e0*/  IMAD R33, R47, c[0x0][0x188], RZ ;  /* 0x000062002f217a24 */ /* 0x000fe200078e02ff */
[----:B------:R-:W0:Y:S01]  /*05f0*/  I2F.RP R5, R3 ;  /* 0x0000000300057306 */ /* 0x000e220000209400 */
[----:B------:R-:W-:Y:S01]  /*0600*/  LEA.HI R21, R49, R4, RZ, 0x19 ;  /* 0x0000000431157211 */ /* 0x000fe200078fc8ff */
[----:B------:R-:W-:Y:S01]  /*0610*/  ULDC UR4, c[0x0][0x180] ;  /* 0x0000600000047ab9 */ /* 0x000fe20000000800 */
[----:B------:R-:W-:-:S02]  /*0620*/  LOP3.LUT R38, R0, 0x7f, RZ, 0xc0, !PT ;  /* 0x0000007f00267812 */ /* 0x000fc400078ec0ff */
[C---:B------:R-:W-:Y:S02]  /*0630*/  IADD3 R11, R21.reuse, 0xe, RZ ;  /* 0x0000000e150b7810 */ /* 0x040fe40007ffe0ff */
[C---:B------:R-:W-:Y:S01]  /*0640*/  IADD3 R13, R21.reuse, 0xc, RZ ;  /* 0x0000000c150d7810 */ /* 0x040fe20007ffe0ff */
[----:B------:R-:W1:Y:S01]  /*0650*/  I2F.RP R16, R9 ;  /* 0x0000000900107306 */ /* 0x000e620000209400 */
[----:B------:R-:W-:Y:S01]  /*0660*/  IABS R12, R11 ;  /* 0x0000000b000c7213 */ /* 0x000fe20000000000 */
[C---:B------:R-:W-:Y:S01]  /*0670*/  IMAD.SHL.U32 R31, R38.reuse, 0x2, RZ ;  /* 0x00000002261f7824 */ /* 0x040fe200078e00ff */
[C---:B------:R-:W-:Y:S01]  /*0680*/  IADD3 R14, R21.reuse, 0xa, RZ ;  /* 0x0000000a150e7810 */ /* 0x040fe20007ffe0ff */
[----:B------:R-:W-:Y:S01]  /*0690*/  IMAD R37, R38, c[0x0][0x18c], RZ ;  /* 0x0000630026257a24 */ /* 0x000fe200078e02ff */
[----:B------:R-:W-:Y:S02]  /*06a0*/  IABS R18, R13 ;  /* 0x0000000d00127213 */ /* 0x000fe40000000000 */
[----:B------:R-:W-:Y:S01]  /*06b0*/  IABS R19, R14 ;  /* 0x0000000e00137213 */ /* 0x000fe20000000000 */
[----:B0-----:R-:W0:Y:S01]  /*06c0*/  MUFU.RCP R5, R5 ;  /* 0x0000000500057308 */ /* 0x001e220000001000 */
[----:B------:R-:W-:-:S02]  /*06d0*/  IADD3 R15, R21, 0x6, RZ ;  /* 0x00000006150f7810 */ /* 0x000fc40007ffe0ff */
[C---:B------:R-:W-:Y:S02]  /*06e0*/  IADD3 R23, R21.reuse, 0x4, RZ ;  /* 0x0000000415177810 */ /* 0x040fe40007ffe0ff */
[----:B------:R-:W-:Y:S02]  /*06f0*/  IABS R20, R15 ;  /* 0x0000000f00147213 */ /* 0x000fe40000000000 */
[----:B------:R-:W-:Y:S01]  /*0700*/  IABS R22, R23 ;  /* 0x0000001700167213 */ /* 0x000fe20000000000 */
[----:B-1----:R-:W-:Y:S01]  /*0710*/  MUFU.RCP R17, R16 ;  /* 0x0000001000117308 */ /* 0x002fe20000001000 */
[----:B------:R-:W-:Y:S02]  /*0720*/  IABS R28, R21 ;  /* 0x00000015001c7213 */ /* 0x000fe40000000000 */
[----:B------:R-:W-:Y:S02]  /*0730*/  ISETP.GE.AND P0, PT, R21, RZ, PT ;  /* 0x000000ff1500720c */ /* 0x000fe40003f06270 */
[----:B------:R-:W-:-:S02]  /*0740*/  LOP3.LUT R45, R47, 0x10, RZ, 0xfc, !PT ;  /* 0x000000102f2d7812 */ /* 0x000fc400078efcff */
[----:B------:R-:W-:Y:S02]  /*0750*/  LOP3.LUT R44, R47, 0x20, RZ, 0xfc, !PT ;  /* 0x000000202f2c7812 */ /* 0x000fe400078efcff */
[----:B0-----:R-:W-:Y:S02]  /*0760*/  IADD3 R6, R5, 0xffffffe, RZ ;  /* 0x0ffffffe05067810 */ /* 0x001fe40007ffe0ff */
[----:B------:R-:W-:Y:S02]  /*0770*/  IADD3 R43, R46, 0x30, RZ ;  /* 0x000000302e2b7810 */ /* 0x000fe40007ffe0ff */
[----:B------:R0:W1:Y:S01]  /*0780*/  F2I.FTZ.U32.TRUNC.NTZ R7, R6 ;  /* 0x0000000600077305 */ /* 0x000062000021f000 */
[C---:B------:R-:W-:Y:S02]  /*0790*/  LOP3.LUT R42, R47.reuse, 0x40, RZ, 0xfc, !PT ;  /* 0x000000402f2a7812 */ /* 0x040fe400078efcff */
[----:B------:R-:W-:Y:S01]  /*07a0*/  LOP3.LUT R41, R47, 0x50, RZ, 0xfc, !PT ;  /* 0x000000502f297812 */ /* 0x000fe200078efcff */
[----:B------:R-:W-:Y:S01]  /*07b0*/  IMAD R34, R43, c[0x0][0x188], RZ ;  /* 0x000062002b227a24 */ /* 0x000fe200078e02ff */
[----:B------:R-:W-:-:S02]  /*07c0*/  LOP3.LUT R40, R47, 0x60, RZ, 0xfc, !PT ;  /* 0x000000602f287812 */ /* 0x000fc400078efcff */
[----:B------:R-:W-:Y:S01]  /*07d0*/  IADD3 R39, R46, 0x70, RZ ;  /* 0x000000702e277810 */ /* 0x000fe20007ffe0ff */
[----:B0-----:R-:W-:-:S04]  /*07e0*/  IMAD.MOV.U32 R6, RZ, RZ, RZ ;  /* 0x000000ffff067224 */ /* 0x001fc800078e00ff */
[----:B------:R-:W-:Y:S02]  /*07f0*/  IMAD R35, R39, c[0x0][0x188], RZ ;  /* 0x0000620027237a24 */ /* 0x000fe400078e02ff */
[----:B-1----:R-:W-:-:S04]  /*0800*/  IMAD.MOV R8, RZ, RZ, -R7 ;  /* 0x000000ffff087224 */ /* 0x002fc800078e0a07 */
[----:B------:R-:W-:-:S04]  /*0810*/  IMAD R5, R8, R3, RZ ;  /* 0x0000000308057224 */ /* 0x000fc800078e02ff */
[----:B------:R-:W-:Y:S01]  /*0820*/  IMAD.HI.U32 R6, R7, R5, R6 ;  /* 0x0000000507067227 */ /* 0x000fe200078e0006 */
[----:B------:R-:W-:-:S04]  /*0830*/  SHF.R.S32.HI R5, RZ, 0x1f, R36 ;  /* 0x0000001fff057819 */ /* 0x000fc80000011424 */
[----:B------:R-:W-:Y:S01]  /*0840*/  LEA.HI R36, R5, R36, RZ, 0x7 ;  /* 0x0000002405247211 */ /* 0x000fe200078f38ff */
[C---:B------:R-:W-:Y:S01]  /*0850*/  IMAD.HI.U32 R7, R6.reuse, R12, RZ ;  /* 0x0000000c06077227 */ /* 0x040fe200078e00ff */
[----:B------:R-:W-:Y:S02]  /*0860*/  IADD3 R5, R21, 0x8, RZ ;  /* 0x0000000815057810 */ /* 0x000fe40007ffe0ff */
[----:B------:R-:W-:Y:S01]  /*0870*/  SHF.R.S32.HI R36, RZ, 0x7, R36 ;  /* 0x00000007ff247819 */ /* 0x000fe20000011424 */
[----:B------:R-:W-:Y:S02]  /*0880*/  IMAD.MOV R7, RZ, RZ, -R7 ;  /* 0x000000ffff077224 */ /* 0x000fe400078e0a07 */
[----:B------:R-:W-:-:S04]  /*0890*/  IMAD.HI.U32 R8, R6, R18, RZ ;  /* 0x0000001206087227 */ /* 0x000fc800078e00ff */
[----:B------:R-:W-:Y:S01]  /*08a0*/  IMAD R12, R3, R7, R12 ;  /* 0x00000007030c7224 */ /* 0x000fe200078e020c */
[----:B------:R-:W-:Y:S01]  /*08b0*/  IABS R7, R5 ;  /* 0x0000000500077213 */ /* 0x000fe20000000000 */
[----:B------:R-:W-:-:S03]  /*08c0*/  IMAD.HI.U32 R10, R6, R19, RZ ;  /* 0x00000013060a7227 */ /* 0x000fc600078e00ff */
[C---:B------:R-:W-:Y:S01]  /*08d0*/  ISETP.GT.U32.AND P1, PT, R3.reuse, R12, PT ;  /* 0x0000000c0300720c */ /* 0x040fe20003f24070 */
[----:B------:R-:W-:Y:S02]  /*08e0*/  IMAD.MOV R8, RZ, RZ, -R8 ;  /* 0x000000ffff087224 */ /* 0x000fe400078e0a08 */
[----:B------:R-:W-:Y:S02]  /*08f0*/  IMAD.MOV R10, RZ, RZ, -R10 ;  /* 0x000000ffff0a7224 */ /* 0x000fe400078e0a0a */
[----:B------:R-:W-:Y:S02]  /*0900*/  IMAD R16, R3, R8, R18 ;  /* 0x0000000803107224 */ /* 0x000fe400078e0212 */
[----:B------:R-:W-:Y:S01]  /*0910*/  IMAD.MOV.U32 R18, RZ, RZ, R7 ;  /* 0x000000ffff127224 */ /* 0x000fe200078e0007 */
[----:B------:R-:W-:Y:S01]  /*0920*/  IADD3 R7, R17, 0xffffffe, RZ ;  /* 0x0ffffffe11077810 */ /* 0x000fe20007ffe0ff */
[----:B------:R-:W-:Y:S01]  /*0930*/  IMAD R8, R3, R10, R19 ;  /* 0x0000000a03087224 */ /* 0x000fe200078e0213 */
[----:B------:R-:W-:Y:S01]  /*0940*/  IADD3 R19, R21, 0x2, RZ ;  /* 0x0000000215137810 */ /* 0x000fe20007ffe0ff */
[----:B------:R-:W-:Y:S01]  /*0950*/  IMAD.HI.U32 R10, R6, R18, RZ ;  /* 0x00000012060a7227 */ /* 0x000fe200078e00ff */
[----:B------:R-:W-:-:S02]  /*0960*/  ISETP.GT.U32.AND P4, PT, R3, R16, PT ;  /* 0x000000100300720c */ /* 0x000fc40003f84070 */
[----:B------:R-:W-:Y:S01]  /*0970*/  IABS R24, R19 ;  /* 0x0000001300187213 */ /* 0x000fe20000000000 */
[----:B------:R-:W-:Y:S01]  /*0980*/  IMAD.HI.U32 R17, R6, R20, RZ ;  /* 0x0000001406117227 */ /* 0x000fe200078e00ff */
[C---:B------:R-:W-:Y:S01]  /*0990*/  ISETP.GT.U32.AND P5, PT, R3.reuse, R8, PT ;  /* 0x000000080300720c */ /* 0x040fe20003fa4070 */
[----:B------:R-:W0:Y:S02]  /*09a0*/  F2I.FTZ.U32.TRUNC.NTZ R7, R7 ;  /* 0x0000000700077305 */ /* 0x000e24000021f000 */
[----:B------:R-:W-:Y:S02]  /*09b0*/  IMAD.MOV R10, RZ, RZ, -R10 ;  /* 0x000000ffff0a7224 */ /* 0x000fe400078e0a0a */
[----:B------:R-:W-:Y:S02]  /*09c0*/  IMAD.MOV R17, RZ, RZ, -R17 ;  /* 0x000000ffff117224 */ /* 0x000fe400078e0a11 */
[C---:B------:R-:W-:Y:S02]  /*09d0*/  IMAD R10, R3.reuse, R10, R18 ;  /* 0x0000000a030a7224 */ /* 0x040fe400078e0212 */
[----:B------:R-:W-:-:S02]  /*09e0*/  IMAD R20, R3, R17, R20 ;  /* 0x0000001103147224 */ /* 0x000fc400078e0214 */
[----:B------:R-:W-:Y:S01]  /*09f0*/  IMAD.HI.U32 R17, R6, R22, RZ ;  /* 0x0000001606117227 */ /* 0x000fe200078e00ff */
[----:B------:R-:W-:-:S03]  /*0a00*/  ISETP.GT.U32.AND P6, PT, R3, R10, PT ;  /* 0x0000000a0300720c */ /* 0x000fc60003fc4070 */
[----:B------:R-:W-:-:S04]  /*0a10*/  IMAD.HI.U32 R18, R6, R24, RZ ;  /* 0x0000001806127227 */ /* 0x000fc800078e00ff */
[----:B------:R-:W-:-:S04]  /*0a20*/  IMAD.HI.U32 R6, R6, R28, RZ ;  /* 0x0000001c06067227 */ /* 0x000fc800078e00ff */
[----:B------:R-:W-:Y:S02]  /*0a30*/  IMAD.MOV R6, RZ, RZ, -R6 ;  /* 0x000000ffff067224 */ /* 0x000fe400078e0a06 */
[----:B------:R-:W-:Y:S02]  /*0a40*/  IMAD.MOV R17, RZ, RZ, -R17 ;  /* 0x000000ffff117224 */ /* 0x000fe400078e0a11 */
[--C-:B------:R-:W-:Y:S01]  /*0a50*/  @!P1 IMAD.IADD R12, R12, 0x1, -R3.reuse ;  /* 0x000000010c0c9824 */ /* 0x100fe200078e0a03 */
[C---:B------:R-:W-:Y:S01]  /*0a60*/  ISETP.GT.U32.AND P1, PT, R3.reuse, R20, PT ;  /* 0x000000140300720c */ /* 0x040fe20003f24070 */
[C---:B------:R-:W-:Y:S02]  /*0a70*/  IMAD R28, R3.reuse, R6, R28 ;  /* 0x00000006031c7224 */ /* 0x040fe400078e021c */
[C---:B------:R-:W-:Y:S01]  /*0a80*/  IMAD R22, R3.reuse, R17, R22 ;  /* 0x0000001103167224 */ /* 0x040fe200078e0216 */
[C---:B------:R-:W-:Y:S01]  /*0a90*/  ISETP.GT.U32.AND P3, PT, R3.reuse, R12, PT ;  /* 0x0000000c0300720c */ /* 0x040fe20003f64070 */
[--C-:B------:R-:W-:Y:S01]  /*0aa0*/  @!P4 IMAD.IADD R16, R16, 0x1, -R3.reuse ;  /* 0x000000011010c824 */ /* 0x100fe200078e0a03 */
[C---:B------:R-:W-:Y:S01]  /*0ab0*/  ISETP.GT.U32.AND P4, PT, R3.reuse, R28, PT ;  /* 0x0000001c0300720c */ /* 0x040fe20003f84070 */
[----:B------:R-:W-:Y:S01]  /*0ac0*/  @!P5 IMAD.IADD R8, R8, 0x1, -R3 ;  /* 0x000000010808d824 */ /* 0x000fe200078e0a03 */
[C---:B------:R-:W-:Y:S01]  /*0ad0*/  ISETP.GT.U32.AND P2, PT, R3.reuse, R22, PT ;  /* 0x000000160300720c */ /* 0x040fe20003f44070 */
[----:B------:R-:W-:Y:S01]  /*0ae0*/  IMAD.MOV R18, RZ, RZ, -R18 ;  /* 0x000000ffff127224 */ /* 0x000fe200078e0a12 */
[----:B------:R-:W-:Y:S01]  /*0af0*/  ISETP.GT.U32.AND P5, PT, R3, R16, PT ;  /* 0x000000100300720c */ /* 0x000fe20003fa4070 */
[----:B0-----:R-:W-:-:S02]  /*0b00*/  IMAD.MOV R26, RZ, RZ, -R7 ;  /* 0x000000ffff1a7224 */ /* 0x001fc400078e0a07 */
[C---:B------:R-:W-:Y:S02]  /*0b10*/  IMAD R24, R3.reuse, R18, R24 ;  /* 0x0000001203187224 */ /* 0x040fe400078e0218 */
[--C-:B------:R-:W-:Y:S02]  /*0b20*/  @!P1 IMAD.IADD R20, R20, 0x1, -R3.reuse ;  /* 0x0000000114149824 */ /* 0x100fe400078e0a03 */
[--C-:B------:R-:W-:Y:S01]  /*0b30*/  @!P3 IMAD.IADD R12, R12, 0x1, -R3.reuse ;  /* 0x000000010c0cb824 */ /* 0x100fe200078e0a03 */
[----:B------:R-:W-:Y:S01]  /*0b40*/  ISETP.GT.U32.AND P3, PT, R3, R24, PT ;  /* 0x000000180300720c */ /* 0x000fe20003f64070 */
[----:B------:R-:W-:Y:S02]  /*0b50*/  @!P4 IMAD.IADD R28, R28, 0x1, -R3 ;  /* 0x000000011c1cc824 */ /* 0x000fe400078e0a03 */
[----:B------:R-:W-:Y:S02]  /*0b60*/  IMAD R17, R26, R9, RZ ;  /* 0x000000091a117224 */ /* 0x000fe400078e02ff */
[----:B------:R-:W-:-:S02]  /*0b70*/  IMAD.MOV.U32 R6, RZ, RZ, RZ ;  /* 0x000000ffff067224 */ /* 0x000fc400078e00ff */
[--C-:B------:R-:W-:Y:S01]  /*0b80*/  @!P6 IMAD.IADD R10, R10, 0x1, -R3.reuse ;  /* 0x000000010a0ae824 */ /* 0x100fe200078e0a03 */
[C---:B------:R-:W-:Y:S01]  /*0b90*/  ISETP.GT.U32.AND P6, PT, R3.reuse, R8, PT ;  /* 0x000000080300720c */ /* 0x040fe20003fc4070 */
[--C-:B------:R-:W-:Y:S01]  /*0ba0*/  @!P2 IMAD.IADD R22, R22, 0x1, -R3.reuse ;  /* 0x000000011616a824 */ /* 0x100fe200078e0a03 */
[C---:B------:R-:W-:Y:S01]  /*0bb0*/  ISETP.GT.U32.AND P2, PT, R3.reuse, R20, PT ;  /* 0x000000140300720c */ /* 0x040fe20003f44070 */
[----:B------:R-:W-:Y:S01]  /*0bc0*/  @!P5 IMAD.IADD R16, R16, 0x1, -R3 ;  /* 0x000000011010d824 */ /* 0x000fe200078e0a03 */
[----:B------:R-:W-:Y:S01]  /*0bd0*/  ISETP.GT.U32.AND P5, PT, R3, R28, PT ;  /* 0x0000001c0300720c */ /* 0x000fe20003fa4070 */
[----:B------:R-:W-:Y:S01]  /*0be0*/  IMAD.HI.U32 R6, R7, R17, R6 ;  /* 0x0000001107067227 */ /* 0x000fe200078e0006 */
[----:B------:R-:W-:Y:S02]  /*0bf0*/  IABS R7, R2 ;  /* 0x0000000200077213 */ /* 0x000fe40000000000 */
[C---:B------:R-:W-:Y:S01]  /*0c00*/  ISETP.GT.U32.AND P1, PT, R3.reuse, R10, PT ;  /* 0x0000000a0300720c */ /* 0x040fe20003f24070 */
[----:B------:R-:W-:Y:S01]  /*0c10*/  @!P3 IMAD.IADD R24, R24, 0x1, -R3 ;  /* 0x000000011818b824 */ /* 0x000fe200078e0a03 */
[----:B------:R-:W-:Y:S01]  /*0c20*/  ISETP.GT.U32.AND P3, PT, R3, R22, PT ;  /* 0x000000160300720c */ /* 0x000fe20003f64070 */
[----:B------:R-:W-:-:S03]  /*0c30*/  IMAD.HI.U32 R6, R6, R7, RZ ;  /* 0x0000000706067227 */ /* 0x000fc600078e00ff */
[----:B------:R-:W-:Y:S01]  /*0c40*/  ISETP.GT.U32.AND P4, PT, R3, R24, PT ;  /* 0x000000180300720c */ /* 0x000fe20003f84070 */
[----:B------:R-:W-:Y:S02]  /*0c50*/  IMAD.MOV R6, RZ, RZ, -R6 ;  /* 0x000000ffff067224 */ /* 0x000fe400078e0a06 */
[--C-:B------:R-:W-:Y:S01]  /*0c60*/  @!P2 IMAD.IADD R20, R20, 0x1, -R3.reuse ;  /* 0x000000011414a824 */ /* 0x100fe200078e0a03 */
[----:B------:R-:W-:Y:S01]  /*0c70*/  ISETP.GE.AND P2, PT, R14, RZ, PT ;  /* 0x000000ff0e00720c */ /* 0x000fe20003f46270 */
[----:B------:R-:W-:Y:S01]  /*0c80*/  @!P5 IMAD.IADD R28, R28, 0x1, -R3 ;  /* 0x000000011c1cd824 */ /* 0x000fe200078e0a03 */
[----:B------:R-:W-:Y:S01]  /*0c90*/  ISETP.NE.U32.AND P5, PT, R49, RZ, PT ;  /* 0x000000ff3100720c */ /* 0x000fe20003fa5070 */
[----:B------:R-:W-:Y:S01]  /*0ca0*/  IMAD R14, R9, R6, R7 ;  /* 0x00000006090e7224 */ /* 0x000fe200078e0207 */
[----:B------:R-:W-:Y:S01]  /*0cb0*/  LOP3.LUT R7, R0, 0x7, RZ, 0xc0, !PT ;  /* 0x0000000700077812 */ /* 0x000fe200078ec0ff */
[--C-:B------:R-:W-:Y:S01]  /*0cc0*/  @!P1 IMAD.IADD R10, R10, 0x1, -R3.reuse ;  /* 0x000000010a0a9824 */ /* 0x100fe200078e0a03 */
[----:B------:R-:W-:Y:S01]  /*0cd0*/  ISETP.GE.AND P1, PT, R13, RZ, PT ;  /* 0x000000ff0d00720c */ /* 0x000fe20003f26270 */
[--C-:B------:R-:W-:Y:S01]  /*0ce0*/  @!P3 IMAD.IADD R22, R22, 0x1, -R3.reuse ;  /* 0x000000011616b824 */ /* 0x100fe200078e0a03 */
[----:B------:R-:W-:Y:S01]  /*0cf0*/  SEL R6, RZ, 0x110, !P5 ;  /* 0x00000110ff067807 */ /* 0x000fe20006800000 */
[----:B------:R-:W-:Y:S01]  /*0d00*/  IMAD.MOV.U32 R18, RZ, RZ, R16 ;  /* 0x000000ffff127224 */ /* 0x000fe200078e0010 */
[----:B------:R-:W-:Y:S01]  /*0d10*/  ISETP.GT.U32.AND P5, PT, R9, R14, PT ;  /* 0x0000000e0900720c */ /* 0x000fe20003fa4070 */
[--C-:B------:R-:W-:Y:S01]  /*0d20*/  @!P4 IMAD.IADD R24, R24, 0x1, -R3.reuse ;  /* 0x000000011818c824 */ /* 0x100fe200078e0a03 */
[----:B------:R-:W-:Y:S01]  /*0d30*/  ISETP.GE.AND P3, PT, R5, RZ, PT ;  /* 0x000000ff0500720c */ /* 0x000fe20003f66270 */
[----:B------:R-:W-:Y:S01]  /*0d40*/  IMAD.SHL.U32 R5, R0, 0x40, RZ ;  /* 0x0000004000057824 */ /* 0x000fe200078e00ff */
[----:B------:R-:W-:Y:S01]  /*0d50*/  LOP3.LUT R31, R6, R31, RZ, 0x3c, !PT ;  /* 0x0000001f061f7212 */ /* 0x000fe200078e3cff */
[----:B------:R-:W-:Y:S01]  /*0d60*/  @!P6 IMAD.IADD R8, R8, 0x1, -R3 ;  /* 0x000000010808e824 */ /* 0x000fe200078e0a03 */
[----:B------:R-:W-:Y:S01]  /*0d70*/  ISETP.GE.AND P4, PT, R15, RZ, PT ;  /* 0x000000ff0f00720c */ /* 0x000fe20003f86270 */
[----:B------:R-:W-:Y:S01]  /*0d80*/  IMAD.SHL.U32 R6, R0, 0x20, RZ ;  /* 0x0000002000067824 */ /* 0x000fe200078e00ff */
[----:B------:R-:W-:Y:S01]  /*0d90*/  ISETP.GE.AND P6, PT, R11, RZ, PT ;  /* 0x000000ff0b00720c */ /* 0x000fe20003fc6270 */
[----:B------:R-:W-:Y:S01]  /*0da0*/  IMAD.SHL.U32 R15, R7, 0x10, RZ ;  /* 0x00000010070f7824 */ /* 0x000fe200078e00ff */
[----:B------:R-:W-:Y:S01]  /*0db0*/  SHF.R.S32.HI R11, RZ, 0x6, R0 ;  /* 0x00000006ff0b7819 */ /* 0x000fe20000011400 */
[----:B------:R-:W-:Y:S01]  /*0dc0*/  @!P1 IMAD.MOV R18, RZ, RZ, -R18 ;  /* 0x000000ffff129224 */ /* 0x000fe200078e0a12 */
[----:B------:R-:W-:Y:S01]  /*0dd0*/  LOP3.LUT R26, R5, 0x800, RZ, 0xc0, !PT ;  /* 0x00000800051a7812 */ /* 0x000fe200078ec0ff */
[----:B------:R-:W-:Y:S01]  /*0de0*/  @!P5 IMAD.IADD R14, R14, 0x1, -R9 ;  /* 0x000000010e0ed824 */ /* 0x000fe200078e0a09 */
[----:B------:R-:W-:Y:S01]  /*0df0*/  ISETP.GE.AND P1, PT, R19, RZ, PT ;  /* 0x000000ff1300720c */ /* 0x000fe20003f26270 */
[----:B------:R-:W-:Y:S01]  /*0e00*/  @!P0 IMAD.MOV R28, RZ, RZ, -R28 ;  /* 0x000000ffff1c8224 */ /* 0x000fe200078e0a1c */
[----:B------:R-:W-:Y:S01]  /*0e10*/  LOP3.LUT R5, R6, 0x60, RZ, 0xc0, !PT ;  /* 0x0000006006057812 */ /* 0x000fe200078ec0ff */
[----:B------:R-:W-:Y:S01]  /*0e20*/  IMAD R26, R7, 0x100, R26 ;  /* 0x00000100071a7824 */ /* 0x000fe200078e021a */
[----:B------:R-:W-:Y:S01]  /*0e30*/  SGXT R6, R11, 0x1 ;  /* 0x000000010b06781a */ /* 0x000fe20000000200 */
[----:B------:R-:W-:Y:S01]  /*0e40*/  IMAD.SHL.U32 R3, R0, 0x10, RZ ;  /* 0x0000001000037824 */ /* 0x000fe200078e00ff */
[----:B------:R-:W-:Y:S01]  /*0e50*/  LOP3.LUT R15, R15, 0x30, R32, 0x78, !PT ;  /* 0x000000300f0f7812 */ /* 0x000fe200078e7820 */
[----:B------:R-:W-:Y:S01]  /*0e60*/  @!P6 IMAD.MOV R12, RZ, RZ, -R12 ;  /* 0x000000ffff0ce224 */ /* 0x000fe200078e0a0c */
[----:B------:R-:W-:Y:S01]  /*0e70*/  ISETP.GT.U32.AND P5, PT, R9, R14, PT ;  /* 0x0000000e0900720c */ /* 0x000fe20003fa4070 */
[----:B------:R-:W-:Y:S01]  /*0e80*/  @!P2 IMAD.MOV R8, RZ, RZ, -R8 ;  /* 0x000000ffff08a224 */ /* 0x000fe200078e0a08 */
[----:B------:R-:W-:Y:S01]  /*0e90*/  LOP3.LUT R7, R6, 0x90, RZ, 0xc0, !PT ;  /* 0x0000009006077812 */ /* 0x000fe200078ec0ff */
[----:B------:R-:W-:Y:S01]  /*0ea0*/  IMAD.IADD R6, R26, 0x1, R15 ;  /* 0x000000011a067824 */ /* 0x000fe200078e020f */
[----:B------:R-:W-:Y:S01]  /*0eb0*/  SHF.R.S32.HI R16, RZ, 0x2, R0 ;  /* 0x00000002ff107819 */ /* 0x000fe20000011400 */
[----:B------:R-:W-:Y:S01]  /*0ec0*/  IMAD.MOV.U32 R26, RZ, RZ, R24 ;  /* 0x000000ffff1a7224 */ /* 0x000fe200078e0018 */
[----:B------:R-:W-:Y:S01]  /*0ed0*/  ISETP.GE.AND P6, PT, R23, RZ, PT ;  /* 0x000000ff1700720c */ /* 0x000fe20003fc6270 */
[----:B------:R-:W-:Y:S01]  /*0ee0*/  @!P3 IMAD.MOV R10, RZ, RZ, -R10 ;  /* 0x000000ffff0ab224 */ /* 0x000fe200078e0a0a */
[----:B------:R-:W-:Y:S01]  /*0ef0*/  SGXT R16, R16, 0x1 ;  /* 0x000000011010781a */ /* 0x000fe20000000200 */
[----:B------:R-:W-:Y:S01]  /*0f00*/  @!P1 IMAD.MOV R26, RZ, RZ, -R26 ;  /* 0x000000ffff1a9224 */ /* 0x000fe200078e0a1a */
[----:B------:R-:W-:Y:S01]  /*0f10*/  ISETP.GE.AND P1, PT, R2, RZ, PT ;  /* 0x000000ff0200720c */ /* 0x000fe20003f26270 */
[----:B------:R-:W-:Y:S01]  /*0f20*/  @!P4 IMAD.MOV R20, RZ, RZ, -R20 ;  /* 0x000000ffff14c224 */ /* 0x000fe200078e0a14 */
[----:B------:R-:W-:Y:S01]  /*0f30*/  ISETP.NE.AND P0, PT, RZ, c[0x0][0x178], PT ;  /* 0x00005e00ff007a0c */ /* 0x000fe20003f05270 */
[----:B------:R-:W-:Y:S01]  /*0f40*/  @!P5 IMAD.IADD R14, R14, 0x1, -R9 ;  /* 0x000000010e0ed824 */ /* 0x000fe200078e0a09 */
[----:B------:R-:W-:-:S02]  /*0f50*/  LOP3.LUT R13, R5, 0x90, R16, 0xf8, !PT ;  /* 0x00000090050d7812 */ /* 0x000fc400078ef810 */
[----:B------:R-:W-:Y:S01]  /*0f60*/  LOP3.LUT R11, R3, 0x100, RZ, 0xc0, !PT ;  /* 0x00000100030b7812 */ /* 0x000fe200078ec0ff */
[----:B------:R-:W-:Y:S01]  /*0f70*/  IMAD.MOV.U32 R48, RZ, RZ, R14 ;  /* 0x000000ffff307224 */ /* 0x000fe200078e000e */
[----:B------:R-:W-:Y:S01]  /*0f80*/  LOP3.LUT R16, R13, 0x10, R32, 0x78, !PT ;  /* 0x000000100d107812 */ /* 0x000fe200078e7820 */
[----:B------:R-:W-:Y:S01]  /*0f90*/  @!P6 IMAD.MOV R22, RZ, RZ, -R22 ;  /* 0x000000ffff16e224 */ /* 0x000fe200078e0a16 */
[----:B------:R-:W-:Y:S01]  /*0fa0*/  ISETP.NE.AND P2, PT, RZ, c[0x0][0x17c], PT ;  /* 0x00005f00ff007a0c */ /* 0x000fe20003f45270 */
[----:B------:R-:W-:Y:S01]  /*0fb0*/  IMAD R13, R44, c[0x0][0x188], RZ ;  /* 0x000062002c0d7a24 */ /* 0x000fe200078e02ff */
[----:B------:R-:W-:Y:S01]  /*0fc0*/  LOP3.LUT R9, RZ, c[0x0][0x17c], RZ, 0x33, !PT ;  /* 0x00005f00ff097a12 */ /* 0x000fe200078e33ff */
[----:B------:R-:W-:Y:S01]  /*0fd0*/  @!P1 IMAD.MOV R48, RZ, RZ, -R48 ;  /* 0x000000ffff309224 */ /* 0x000fe200078e0a30 */
[----:B------:R-:W-:Y:S01]  /*0fe0*/  LOP3.LUT R32, R7, 0x17e, R32, 0x78, !PT ;  /* 0x0000017e07207812 */ /* 0x000fe200078e7820 */
[----:B------:R-:W-:Y:S01]  /*0ff0*/  IMAD.IADD R7, R11, 0x1, R16 ;  /* 0x000000010b077824 */ /* 0x000fe200078e0210 */
[----:B------:R-:W-:Y:S01]  /*1000*/  SEL R16, R9, R12, !P2 ;  /* 0x0000000c09107207 */ /* 0x000fe20005000000 */
[----:B------:R-:W-:Y:S01]  /*1010*/  IMAD R11, R41, c[0x0][0x188], RZ ;  /* 0x00006200290b7a24 */ /* 0x000fe200078e02ff */
[----:B------:R-:W-:Y:S01]  /*1020*/  @!P0 LOP3.LUT R48, RZ, c[0x0][0x178], RZ, 0x33, !PT ;  /* 0x00005e00ff308a12 */ /* 0x000fe200078e33ff */
[----:B------:R-:W-:Y:S01]  /*1030*/  IMAD R12, R42, c[0x0][0x188], RZ ;  /* 0x000062002a0c7a24 */ /* 0x000fe200078e02ff */
[C---:B------:R-:W-:Y:S01]  /*1040*/  SEL R18, R9.reuse, R18, !P2 ;  /* 0x0000001209127207 */ /* 0x040fe20005000000 */
[----:B------:R-:W-:Y:S01]  /*1050*/  IMAD R16, R16, c[0x0][0x190], RZ ;  /* 0x0000640010107a24 */ /* 0x000fe200078e02ff */
[C---:B------:R-:W-:Y:S01]  /*1060*/  SEL R17, R9.reuse, R8, !P2 ;  /* 0x0000000809117207 */ /* 0x040fe20005000000 */
[----:B------:R-:W-:Y:S01]  /*1070*/  IMAD R48, R48, c[0x0][0x184], RZ ;  /* 0x0000610030307a24 */ /* 0x000fe200078e02ff */
[C---:B------:R-:W-:Y:S01]  /*1080*/  SEL R19, R9.reuse, R10, !P2 ;  /* 0x0000000a09137207 */ /* 0x040fe20005000000 */
[----:B------:R-:W-:Y:S01]  /*1090*/  IMAD R18, R18, c[0x0][0x190], RZ ;  /* 0x0000640012127a24 */ /* 0x000fe200078e02ff */
[----:B------:R-:W-:Y:S01]  /*10a0*/  SEL R24, R9, R20, !P2 ;  /* 0x0000001409187207 */ /* 0x000fe20005000000 */
[----:B------:R-:W-:Y:S01]  /*10b0*/  IMAD R17, R17, c[0x0][0x190], RZ ;  /* 0x0000640011117a24 */ /* 0x000fe200078e02ff */
[----:B------:R-:W-:Y:S01]  /*10c0*/  SEL R25, R9, R22, !P2 ;  /* 0x0000001609197207 */ /* 0x000fe20005000000 */
[----:B------:R-:W-:Y:S01]  /*10d0*/  IMAD R19, R19, c[0x0][0x190], RZ ;  /* 0x0000640013137a24 */ /* 0x000fe200078e02ff */
[C---:B------:R-:W-:Y:S01]  /*10e0*/  SEL R26, R9.reuse, R26, !P2 ;  /* 0x0000001a091a7207 */ /* 0x040fe20005000000 */
[----:B------:R-:W-:Y:S01]  /*10f0*/  IMAD R24, R24, c[0x0][0x190], RZ ;  /* 0x0000640018187a24 */ /* 0x000fe200078e02ff */
[----:B------:R-:W-:Y:S01]  /*1100*/  SEL R27, R9, R28, !P2 ;  /* 0x0000001c091b7207 */ /* 0x000fe20005000000 */
[----:B------:R-:W-:Y:S01]  /*1110*/  IMAD R25, R25, c[0x0][0x190], RZ ;  /* 0x0000640019197a24 */ /* 0x000fe200078e02ff */
[----:B------:R-:W-:Y:S01]  /*1120*/  LEA R66, P6, R48, c[0x0][0x160], 0x1 ;  /* 0x0000580030427a11 */ /* 0x000fe200078c08ff */
[----:B------:R-:W-:Y:S01]  /*1130*/  IMAD R26, R26, c[0x0][0x190], RZ ;  /* 0x000064001a1a7a24 */ /* 0x000fe200078e02ff */
[----:B------:R-:W-:Y:S01]  /*1140*/  LEA R64, P0, R16, c[0x0][0x168], 0x1 ;  /* 0x00005a0010407a11 */ /* 0x000fe200078008ff */
[----:B------:R-:W-:Y:S01]  /*1150*/  IMAD R27, R27, c[0x0][0x190], RZ ;  /* 0x000064001b1b7a24 */ /* 0x000fe200078e02ff */
[----:B------:R-:W-:Y:S01]  /*1160*/  LEA.HI.X.SX32 R67, R48, c[0x0][0x164], 0x1, P6 ;  /* 0x0000590030437a11 */ /* 0x000fe200030f0eff */
[----:B------:R-:W-:Y:S01]  /*1170*/  IMAD.MOV.U32 R8, RZ, RZ, c[0x0][0x18c] ;  /* 0x00006300ff087624 */ /* 0x000fe200078e00ff */
[----:B------:R-:W-:Y:S01]  /*1180*/  LEA.HI.X.SX32 R65, R16, c[0x0][0x16c], 0x1, P0 ;  /* 0x00005b0010417a11 */ /* 0x000fe200000f0eff */
[----:B------:R-:W-:Y:S01]  /*1190*/  IMAD.MOV.U32 R9, RZ, RZ, c[0x0][0x188] ;  /* 0x00006200ff097624 */ /* 0x000fe200078e00ff */
[----:B------:R-:W-:Y:S01]  /*11a0*/  LEA R62, P1, R18, c[0x0][0x168], 0x1 ;  /* 0x00005a00123e7a11 */ /* 0x000fe200078208ff */
[----:B------:R-:W-:Y:S01]  /*11b0*/  CS2R R20, SRZ ;  /* 0x0000000000147805 */ /* 0x000fe2000001ff00 */
[----:B------:R-:W-:Y:S01]  /*11c0*/  LEA R60, P2, R17, c[0x0][0x168], 0x1 ;  /* 0x00005a00113c7a11 */ /* 0x000fe200078408ff */
[----:B------:R-:W-:Y:S01]  /*11d0*/  CS2R R22, SRZ ;  /* 0x0000000000167805 */ /* 0x000fe2000001ff00 */
[----:B------:R-:W-:Y:S01]  /*11e0*/  LEA R58, P3, R19, c[0x0][0x168], 0x1 ;  /* 0x00005a00133a7a11 */ /* 0x000fe200078608ff */
[----:B------:R-:W-:Y:S01]  /*11f0*/  IMAD.SHL.U32 R8, R8, 0x80, RZ ;  /* 0x0000008008087824 */ /* 0x000fe200078e00ff */
[----:B------:R-:W-:Y:S01]  /*1200*/  LEA R56, P4, R24, c[0x0][0x168], 0x1 ;  /* 0x00005a0018387a11 */ /* 0x000fe200078808ff */
[----:B------:R-:W-:Y:S01]  /*1210*/  IMAD.SHL.U32 R9, R9, 0x80, RZ ;  /* 0x0000008009097824 */ /* 0x000fe200078e00ff */
[----:B------:R-:W-:Y:S01]  /*1220*/  LEA R54, P5, R25, c[0x0][0x168], 0x1 ;  /* 0x00005a0019367a11 */ /* 0x000fe200078a08ff */
[----:B------:R-:W-:Y:S01]  /*1230*/  IMAD R10, R40, c[0x0][0x188], RZ ;  /* 0x00006200280a7a24 */ /* 0x000fe200078e02ff */
[----:B------:R-:W-:Y:S01]  /*1240*/  LEA R52, P6, R26, c[0x0][0x168], 0x1 ;  /* 0x00005a001a347a11 */ /* 0x000fe200078c08ff */
[----:B------:R-:W-:Y:S01]  /*1250*/  IMAD R14, R45, c[0x0][0x188], RZ ;  /* 0x000062002d0e7a24 */ /* 0x000fe200078e02ff */
[----:B------:R-:W-:-:S02]  /*1260*/  LEA R50, P0, R27, c[0x0][0x168], 0x1 ;  /* 0x00005a001b327a11 */ /* 0x000fc400078008ff */
[C---:B------:R-:W-:Y:S02]  /*1270*/  LOP3.LUT R30, R31.reuse, 0x20, RZ, 0x3c, !PT ;  /* 0x000000201f1e7812 */ /* 0x040fe400078e3cff */
[C---:B------:R-:W-:Y:S02]  /*1280*/  LOP3.LUT R29, R31.reuse, 0x40, RZ, 0x3c, !PT ;  /* 0x000000401f1d7812 */ /* 0x040fe400078e3cff */
[----:B------:R-:W-:Y:S02]  /*1290*/  LOP3.LUT R28, R31, 0x60, RZ, 0x3c, !PT ;  /* 0x000000601f1c7812 */ /* 0x000fe400078e3cff */
[----:B------:R-:W-:Y:S02]  /*12a0*/  LOP3.LUT R15, R6, 0x40, RZ, 0x3c, !PT ;  /* 0x00000040060f7812 */ /* 0x000fe400078e3cff */
[----:B------:R-:W-:Y:S02]  /*12b0*/  LEA.HI.X.SX32 R63, R18, c[0x0][0x16c], 0x1, P1 ;  /* 0x00005b00123f7a11 */ /* 0x000fe400008f0eff */
[----:B------:R-:W-:-:S02]  /*12c0*/  LEA.HI.X.SX32 R61, R17, c[0x0][0x16c], 0x1, P2 ;  /* 0x00005b00113d7a11 */ /* 0x000fc400010f0eff */
[----:B------:R-:W-:Y:S02]  /*12d0*/  LEA.HI.X.SX32 R59, R19, c[0x0][0x16c], 0x1, P3 ;  /* 0x00005b00133b7a11 */ /* 0x000fe400018f0eff */
[----:B------:R-:W-:Y:S02]  /*12e0*/  LEA.HI.X.SX32 R57, R24, c[0x0][0x16c], 0x1, P4 ;  /* 0x00005b0018397a11 */ /* 0x000fe400020f0eff */
[----:B------:R-:W-:Y:S02]  /*12f0*/  LEA.HI.X.SX32 R55, R25, c[0x0][0x16c], 0x1, P5 ;  /* 0x00005b0019377a11 */ /* 0x000fe400028f0eff */
[----:B------:R-:W-:Y:S02]  /*1300*/  LEA.HI.X.SX32 R53, R26, c[0x0][0x16c], 0x1, P6 ;  /* 0x00005b001a357a11 */ /* 0x000fe400030f0eff */
[----:B------:R-:W-:Y:S02]  /*1310*/  LEA.HI.X.SX32 R69, R27, c[0x0][0x16c], 0x1, P0 ;  /* 0x00005b001b457a11 */ /* 0x000fe400000f0eff */
.L_x_1:
[----:B------:R-:W-:Y:S01]  /*1320*/  ISETP.GE.AND P0, PT, R47, UR4, PT ;  /* 0x000000042f007c0c */ /* 0x000fe2000bf06270 */
[----:B------:R-:W-:Y:S01]  /*1330*/  IMAD.WIDE R16, R33, 0x2, R66 ;  /* 0x0000000221107825 */ /* 0x000fe200078e0242 */
[----:B------:R-:W-:-:S02]  /*1340*/  PRMT R51, RZ, 0x7610, R51 ;  /* 0x00007610ff337816 */ /* 0x000fc40000000033 */
[----:B------:R-:W-:Y:S02]  /*1350*/  PRMT R68, RZ, 0x7610, R68 ;  /* 0x00007610ff447816 */ /* 0x000fe40000000044 */
[----:B------:R-:W-:-:S07]  /*1360*/  ISETP.GE.AND P1, PT, R45, UR4, PT ;  /* 0x000000042d007c0c */ /* 0x000fce000bf26270 */
[----:B------:R0:W2:Y:S01]  /*1370*/  @!P0 LDG.E.U16 R51, [R16.64] ;  /* 0x0000000610338981 */ /* 0x0000a2000c1e1500 */
[----:B------:R-:W-:Y:S01]  /*1380*/  ISETP.GE.AND P0, PT, R44, UR4, PT ;  /* 0x000000042c007c0c */ /* 0x000fe2000bf06270 */
[----:B------:R-:W-:Y:S01]  /*1390*/  IMAD.WIDE R24, R13, 0x2, R66 ;  /* 0x000000020d187825 */ /* 0x000fe200078e0242 */
[----:B------:R-:W-:-:S03]  /*13a0*/  PRMT R77, RZ, 0x7610, R77 ;  /* 0x00007610ff4d7816 */ /* 0x000fc6000000004d */
[----:B------:R-:W-:Y:S01]  /*13b0*/  IMAD.WIDE R18, R14, 0x2, R66 ;  /* 0x000000020e127825 */ /* 0x000fe200078e0242 */
[----:B------:R-:W-:-:S04]  /*13c0*/  PRMT R70, RZ, 0x7610, R70 ;  /* 0x00007610ff467816 */ /* 0x000fc80000000046 */
[----:B------:R1:W3:Y:S01]  /*13d0*/  @!P1 LDG.E.U16 R77, [R18.64] ;  /* 0x00000006124d9981 */ /* 0x0002e2000c1e1500 */
[----:B------:R-:W-:Y:S02]  /*13e0*/  PRMT R73, RZ, 0x7610, R73 ;  /* 0x00007610ff497816 */ /* 0x000fe40000000049 */
[----:B------:R-:W-:Y:S01]  /*13f0*/  ISETP.GE.AND P1, PT, R43, UR4, PT ;  /* 0x000000042b007c0c */ /* 0x000fe2000bf26270 */
[----:B------:R4:W5:Y:S01]  /*1400*/  @!P0 LDG.E.U16 R68, [R24.64] ;  /* 0x0000000618448981 */ /* 0x000962000c1e1500 */
[----:B------:R-:W-:Y:S01]  /*1410*/  ISETP.GE.AND P0, PT, R42, UR4, PT ;  /* 0x000000042a007c0c */ /* 0x000fe2000bf06270 */
[----:B0-----:R-:W-:Y:S01]  /*1420*/  IMAD.WIDE R16, R34, 0x2, R66 ;  /* 0x0000000222107825 */ /* 0x001fe200078e0242 */
[----:B------:R-:W-:-:S03]  /*1430*/  PRMT R72, RZ, 0x7610, R72 ;  /* 0x00007610ff487816 */ /* 0x000fc60000000048 */
[----:B-1----:R-:W-:-:S04]  /*1440*/  IMAD.WIDE R18, R12, 0x2, R66 ;  /* 0x000000020c127825 */ /* 0x002fc800078e0242 */
[----:B----4-:R-:W-:Y:S01]  /*1450*/  IMAD.WIDE R24, R10, 0x2, R66 ;  /* 0x000000020a187825 */ /* 0x010fe200078e0242 */
[----:B------:R-:W-:Y:S01]  /*1460*/  PRMT R71, RZ, 0x7610, R71 ;  /* 0x00007610ff477816 */ /* 0x000fe20000000047 */
[----:B------:R0:W4:Y:S01]  /*1470*/  @!P1 LDG.E.U16 R72, [R16.64] ;  /* 0x0000000610489981 */ /* 0x000122000c1e1500 */
[----:B------:R-:W-:-:S03]  /*1480*/  ISETP.GE.AND P1, PT, R41, UR4, PT ;  /* 0x0000000429007c0c */ /* 0x000fc6000bf26270 */
[----:B------:R1:W4:Y:S01]  /*1490*/  @!P0 LDG.E.U16 R70, [R18.64] ;  /* 0x0000000612468981 */ /* 0x000322000c1e1500 */
[----:B------:R-:W-:Y:S01]  /*14a0*/  ISETP.GE.AND P0, PT, R40, UR4, PT ;  /* 0x0000000428007c0c */ /* 0x000fe2000bf06270 */
[----:B------:R-:W-:Y:S01]  /*14b0*/  IMAD.WIDE R26, R11, 0x2, R66 ;  /* 0x000000020b1a7825 */ /* 0x000fe200078e0242 */
[----:B------:R-:W-:-:S03]  /*14c0*/  PRMT R75, RZ, 0x7610, R75 ;  /* 0x00007610ff4b7816 */ /* 0x000fc6000000004b */
[----:B0-----:R-:W-:-:S04]  /*14d0*/  IMAD.WIDE R16, R35, 0x2, R66 ;  /* 0x0000000223107825 */ /* 0x001fc800078e0242 */
[----:B------:R-:W4:Y:S04]  /*14e0*/  @!P1 LDG.E.U16 R75, [R26.64] ;  /* 0x000000061a4b9981 */ /* 0x000f28000c1e1500 */
[----:B------:R0:W4:Y:S01]  /*14f0*/  @!P0 LDG.E.U16 R73, [R24.64] ;  /* 0x0000000618498981 */ /* 0x000122000c1e1500 */
[----:B------:R-:W-:-:S13]  /*1500*/  ISETP.GE.AND P0, PT, R39, UR4, PT ;  /* 0x0000000427007c0c */ /* 0x000fda000bf06270 */
[----:B------:R0:W4:Y:S04]  /*1510*/  @!P0 LDG.E.U16 R71, [R16.64] ;  /* 0x0000000610478981 */ /* 0x000128000c1e1500 */
[----:B------:R-:W-:Y:S01]  /*1520*/  BAR.SYNC.DEFER_BLOCKING 0x0 ;  /* 0x0000000000007b1d */ /* 0x000fe20000010000 */
[----:B------:R-:W-:Y:S02]  /*1530*/  ISETP.GE.AND P0, PT, R38, UR4, PT ;  /* 0x0000000426007c0c */ /* 0x000fe4000bf06270 */
[----:B------:R-:W-:Y:S01]  /*1540*/  PRMT R48, RZ, 0x7610, R48 ;  /* 0x00007610ff307816 */ /* 0x000fe20000000030 */
[----:B0-----:R-:W-:-:S04]  /*1550*/  IMAD.WIDE R16, R37, 0x2, R52 ;  /* 0x0000000225107825 */ /* 0x001fc800078e0234 */
[C---:B------:R-:W-:Y:S01]  /*1560*/  IMAD.WIDE R24, R37.reuse, 0x2, R54 ;  /* 0x0000000225187825 */ /* 0x040fe200078e0236 */
[----:B--2---:R0:W-:Y:S03]  /*1570*/  STS.U16 [R32], R51 ;  /* 0x0000003320007388 */ /* 0x0041e60000000400 */
[--C-:B0-----:R-:W-:Y:S01]  /*1580*/  IMAD.MOV.U32 R51, RZ, RZ, R69.reuse ;  /* 0x000000ffff337224 */ /* 0x101fe200078e0045 */
[----:B------:R-:W-:Y:S01]  /*1590*/  PRMT R69, RZ, 0x7610, R69 ;  /* 0x00007610ff457816 */ /* 0x000fe20000000045 */
[----:B---3--:R0:W-:Y:S02]  /*15a0*/  STS.U16 [R32+0x200], R77 ;  /* 0x0002004d20007388 */ /* 0x0081e40000000400 */
[----:B-1----:R-:W-:Y:S02]  /*15b0*/  IMAD.WIDE R18, R37, 0x2, R50 ;  /* 0x0000000225127825 */ /* 0x002fe400078e0232 */
[----:B-----5:R1:W-:Y:S04]  /*15c0*/  STS.U16 [R32+0x400], R68 ;  /* 0x0004004420007388 */ /* 0x0203e80000000400 */
[----:B------:R2:W3:Y:S01]  /*15d0*/  @!P0 LDG.E.U16 R48, [R18.64] ;  /* 0x0000000612308981 */ /* 0x0004e2000c1e1500 */
[----:B0-----:R-:W-:-:S03]  /*15e0*/  PRMT R77, RZ, 0x7610, R77 ;  /* 0x00007610ff4d7816 */ /* 0x001fc6000000004d */
[----:B------:R0:W5:Y:S01]  /*15f0*/  @!P0 LDG.E.U16 R69, [R16.64] ;  /* 0x0000000610458981 */ /* 0x000162000c1e1500 */
[----:B-1----:R-:W-:-:S03]  /*1600*/  PRMT R68, RZ, 0x7610, R68 ;  /* 0x00007610ff447816 */ /* 0x002fc60000000044 */
[----:B----4-:R1:W-:Y:S01]  /*1610*/  STS.U16 [R32+0x600], R72 ;  /* 0x0006004820007388 */ /* 0x0103e20000000400 */
[----:B--2---:R-:W-:-:S03]  /*1620*/  IMAD.WIDE R18, R37, 0x2, R56 ;  /* 0x0000000225127825 */ /* 0x004fc600078e0238 */
[----:B------:R2:W-:Y:S01]  /*1630*/  STS.U16 [R32+0x800], R70 ;  /* 0x0008004620007388 */ /* 0x0005e20000000400 */
[----:B0-----:R-:W-:-:S03]  /*1640*/  IMAD.WIDE R16, R37, 0x2, R58 ;  /* 0x0000000225107825 */ /* 0x001fc600078e023a */
[----:B------:R0:W4:Y:S01]  /*1650*/  @!P0 LDG.E.U16 R68, [R24.64] ;  /* 0x0000000618448981 */ /* 0x000122000c1e1500 */
[----:B-1----:R-:W-:-:S03]  /*1660*/  PRMT R72, RZ, 0x7610, R72 ;  /* 0x00007610ff487816 */ /* 0x002fc60000000048 */
[----:B------:R1:W4:Y:S01]  /*1670*/  @!P0 LDG.E.U16 R77, [R18.64] ;  /* 0x00000006124d8981 */ /* 0x000322000c1e1500 */
[----:B--2---:R-:W-:-:S03]  /*1680*/  PRMT R70, RZ, 0x7610, R70 ;  /* 0x00007610ff467816 */ /* 0x004fc60000000046 */
[----:B------:R2:W-:Y:S01]  /*1690*/  STS.U16 [R32+0xc00], R73 ;  /* 0x000c004920007388 */ /* 0x0005e20000000400 */
[----:B0-----:R-:W-:-:S03]  /*16a0*/  IMAD.WIDE R24, R37, 0x2, R60 ;  /* 0x0000000225187825 */ /* 0x001fc600078e023c */
[----:B------:R0:W4:Y:S01]  /*16b0*/  @!P0 LDG.E.U16 R70, [R16.64] ;  /* 0x0000000610468981 */ /* 0x000122000c1e1500 */
[----:B-1----:R-:W-:Y:S01]  /*16c0*/  IMAD.WIDE R18, R37, 0x2, R62 ;  /* 0x0000000225127825 */ /* 0x002fe200078e023e */
[----:B--2---:R-:W-:-:S04]  /*16d0*/  PRMT R73, RZ, 0x7610, R73 ;  /* 0x00007610ff497816 */ /* 0x004fc80000000049 */
[----:B------:R-:W2:Y:S04]  /*16e0*/  @!P0 LDG.E.U16 R72, [R18.64] ;  /* 0x0000000612488981 */ /* 0x000ea8000c1e1500 */
[----:B------:R1:W-:Y:S01]  /*16f0*/  STS.U16 [R32+0xe00], R71 ;  /* 0x000e004720007388 */ /* 0x0003e20000000400 */
[----:B0-----:R-:W-:-:S03]  /*1700*/  IMAD.WIDE R16, R37, 0x2, R64 ;  /* 0x0000000225107825 */ /* 0x001fc600078e0240 */
[----:B------:R-:W2:Y:S01]  /*1710*/  @!P0 LDG.E.U16 R73, [R24.64] ;  /* 0x0000000618498981 */ /* 0x000ea2000c1e1500 */
[----:B-1----:R-:W-:-:S06]  /*1720*/  PRMT R71, RZ, 0x7610, R71 ;  /* 0x00007610ff477816 */ /* 0x002fcc0000000047 */
[----:B------:R-:W2:Y:S04]  /*1730*/  @!P0 LDG.E.U16 R71, [R16.64] ;  /* 0x0000000610478981 */ /* 0x000ea8000c1e1500 */
[----:B------:R-:W-:Y:S04]  /*1740*/  STS.U16 [R32+0xa00], R75 ;  /* 0x000a004b20007388 */ /* 0x000fe80000000400 */
[----:B---3--:R-:W-:Y:S04]  /*1750*/  STS.U16 [R31+0x1000], R48 ;  /* 0x001000301f007388 */ /* 0x008fe80000000400 */
[----:B----4-:R-:W-:Y:S04]  /*1760*/  STS.U16 [R31+0x1800], R70 ;  /* 0x001800461f007388 */ /* 0x010fe80000000400 */
[----:B-----5:R-:W-:Y:S04]  /*1770*/  STS.U16 [R30+0x1200], R69 ;  /* 0x001200451e007388 */ /* 0x020fe80000000400 */
[----:B--2---:R-:W-:Y:S04]  /*1780*/  STS.U16 [R30+0x1a00], R73 ;  /* 0x001a00491e007388 */ /* 0x004fe80000000400 */
[----:B------:R-:W-:Y:S04]  /*1790*/  STS.U16 [R29+0x1400], R68 ;  /* 0x001400441d007388 */ /* 0x000fe80000000400 */
[----:B------:R-:W-:Y:S04]  /*17a0*/  STS.U16 [R29+0x1c00], R72 ;  /* 0x001c00481d007388 */ /* 0x000fe80000000400 */
[----:B------:R-:W-:Y:S04]  /*17b0*/  STS.U16 [R28+0x1600], R77 ;  /* 0x0016004d1c007388 */ /* 0x000fe80000000400 */
[----:B------:R-:W-:Y:S04]  /*17c0*/  STS.U16 [R28+0x1e00], R71 ;  /* 0x001e00471c007388 */ /* 0x000fe80000000400 */
[----:B------:R-:W-:Y:S06]  /*17d0*/  BAR.SYNC.DEFER_BLOCKING 0x0 ;  /* 0x0000000000007b1d */ /* 0x000fec0000010000 */
[----:B------:R-:W-:Y:S04]  /*17e0*/  LDSM.16.MT88.4 R24, [R7] ;  /* 0x000000000718783b */ /* 0x000fe80000004200 */
[----:B------:R-:W0:Y:S02]  /*17f0*/  LDSM.16.M88.4 R16, [R6+0x1000] ;  /* 0x001000000610783b */ /* 0x000e240000000200 */
[----:B0-----:R-:W-:Y:S02]  /*1800*/  HMMA.16816.F32 R24, R24, R16, R20 ;  /* 0x000000101818723c */ /* 0x001fe40000001814 */
[----:B------:R-:W0:Y:S11]  /*1810*/  LDSM.16.MT88.4 R20, [R7+0x200] ;  /* 0x000200000714783b */ /* 0x000e360000004200 */
[----:B------:R-:W-:Y:S11]  /*1820*/  @!UPT UIADD3 URZ, URZ, URZ, URZ ;  /* 0x0000003f3f3ff290 */ /* 0x000ff6000fffe03f */
[----:B0-----:R-:W-:Y:S01]  /*1830*/  HMMA.16816.F32 R20, R20, R18, R24 ;  /* 0x000000121414723c */ /* 0x001fe20000001818 */
[----:B------:R-:W-:Y:S04]  /*1840*/  LDSM.16.MT88.4 R24, [R7+0x400] ;  /* 0x000400000718783b */ /* 0x000fe80000004200 */
[----:B------:R-:W0:Y:S11]  /*1850*/  LDSM.16.M88.4 R16, [R15+0x1000] ;  /* 0x001000000f10783b */ /* 0x000e360000000200 */
[----:B------:R-:W-:Y:S08]  /*1860*/  @!UPT UIADD3 URZ, URZ, URZ, URZ ;  /* 0x0000003f3f3ff290 */ /* 0x000ff0000fffe03f */
[----:B0-----:R-:W-:Y:S01]  /*1870*/  HMMA.16816.F32 R20, R24, R16, R20 ;  /* 0x000000101814723c */ /* 0x001fe20000001814 */
[----:B------:R-:W0:Y:S11]  /*1880*/  LDSM.16.MT88.4 R24, [R7+0x600] ;  /* 0x000600000718783b */ /* 0x000e360000004200 */
[----:B------:R-:W-:Y:S11]  /*1890*/  @!UPT UIADD3 URZ, URZ, URZ, URZ ;  /* 0x0000003f3f3ff290 */ /* 0x000ff6000fffe03f */
[----:B------:R-:W-:Y:S01]  /*18a0*/  @!UPT UIADD3 URZ, URZ, URZ, URZ ;  /* 0x0000003f3f3ff290 */ /* 0x000fe2000fffe03f */
        /* <DEDUP_REMOVED lines=10> */
[----:B------:R-:W0:Y:S01]  /*1950*/  LDSM.16.M88.4 R20, [R15+0x1080] ;  /* 0x001080000f14783b */ /* 0x000e220000000200 */
[----:B------:R-:W-:-:S04]  /*1960*/  IADD3 R36, R36, -0x1, RZ ;  /* 0xffffffff24247810 */ /* 0x000fc80007ffe0ff */
[----:B------:R-:W-:Y:S11]  /*1970*/  ISETP.NE.U32.AND P0, PT, R36, RZ, PT ;  /* 0x000000ff2400720c */ /* 0x000ff60003f05070 */
[----:B------:R-:W-:Y:S03]  /*1980*/  @!UPT UIADD3 URZ, URZ, URZ, URZ ;  /* 0x0000003f3f3ff290 */ /* 0x000fe6000fffe03f */
[----:B0-----:R-:W-:Y:S01]  /*1990*/  HMMA.16816.F32 R16, R16, R20, R24 ;  /* 0x000000141010723c */ /* 0x001fe20000001818 */
[----:B------:R-:W0:Y:S01]  /*19a0*/  LDSM.16.MT88.4 R24, [R7+0xe00] ;  /* 0x000e00000718783b */ /* 0x000e220000004200 */
[----:B------:R-:W-:Y:S01]  /*19b0*/  IMAD.WIDE R50, R8, 0x2, R50 ;  /* 0x0000000208327825 */ /* 0x000fe200078e0232 */
[----:B------:R-:W-:-:S03]  /*19c0*/  UIADD3 UR4, UR4, -0x80, URZ ;  /* 0xffffff8004047890 */ /* 0x000fc6000fffe03f */
[----:B------:R-:W-:-:S04]  /*19d0*/  IMAD.WIDE R64, R8, 0x2, R64 ;  /* 0x0000000208407825 */ /* 0x000fc800078e0240 */
[----:B------:R-:W-:-:S04]  /*19e0*/  IMAD.WIDE R62, R8, 0x2, R62 ;  /* 0x00000002083e7825 */ /* 0x000fc800078e023e */
[----:B------:R-:W-:-:S04]  /*19f0*/  IMAD.WIDE R60, R8, 0x2, R60 ;  /* 0x00000002083c7825 */ /* 0x000fc800078e023c */
[----:B------:R-:W-:-:S04]  /*1a00*/  IMAD.WIDE R58, R8, 0x2, R58 ;  /* 0x00000002083a7825 */ /* 0x000fc800078e023a */
[----:B------:R-:W-:-:S04]  /*1a10*/  IMAD.WIDE R56, R8, 0x2, R56 ;  /* 0x0000000208387825 */ /* 0x000fc800078e0238 */
[----:B------:R-:W-:-:S04]  /*1a20*/  IMAD.WIDE R54, R8, 0x2, R54 ;  /* 0x0000000208367825 */ /* 0x000fc800078e0236 */
[----:B------:R-:W-:-:S04]  /*1a30*/  IMAD.WIDE R52, R8, 0x2, R52 ;  /* 0x0000000208347825 */ /* 0x000fc800078e0234 */
[----:B------:R-:W-:-:S04]  /*1a40*/  IMAD.WIDE R66, R9, 0x2, R66 ;  /* 0x0000000209427825 */ /* 0x000fc800078e0242 */
[----:B------:R-:W-:Y:S01]  /*1a50*/  IMAD.MOV.U32 R69, RZ, RZ, R51 ;  /* 0x000000ffff457224 */ /* 0x000fe200078e0033 */
[----:B0-----:R-:W-:Y:S01]  /*1a60*/  HMMA.16816.F32 R20, R24, R22, R16 ;  /* 0x000000161814723c */ /* 0x001fe20000001810 */
[----:B------:R-:W-:Y:S07]  /*1a70*/  @P0 BRA `(.L_x_1) ;  /* 0xfffff8a000000947 */ /* 0x000fee000383ffff */
[----:B------:R-:W-:-:S15]  /*1a80*/  NOP ;  /* 0x0000000000007918 */ /* 0x000fde0000000000 */
[----:B------:R-:W-:-:S01]  /*1a90*/  NOP ;  /* 0x0000000000007918 */ /* 0x000fc20000000000 */
[----:B------:R-:W-:Y:S02]  /*1aa0*/  F2FP.PACK_AB R22, R23, R22 ;  /* 0x000000161716723e */ /* 0x000fe400000000ff */
[----:B------:R-:W-:-:S07]  /*1ab0*/  F2FP.PACK_AB R20, R21, R20 ;  /* 0x000000141514723e */ /* 0x000fce00000000ff */
.L_x_0:
[----:B------:R-:W-:Y:S01]  /*1ac0*/  BAR.SYNC.DEFER_BLOCKING 0x0 ;  /* 0x0000000000007b1d */ /* 0x000fe20000010000 */
[----:B------:R-:W-:Y:S01]  /*1ad0*/  IMAD.SHL.U32 R6, R0, 0x4, RZ ;  /* 0x0000000400067824 */ /* 0x000fe200078e00ff */
[----:B------:R-:W-:Y:S02]  /*1ae0*/  LOP3.LUT R3, R3, 0x180, RZ, 0xc0, !PT ;  /* 0x0000018003037812 */ /* 0x000fe400078ec0ff */
[----:B------:R-:W-:Y:S02]  /*1af0*/  LOP3.LUT R5, R5, 0x1c, R0, 0xf8, !PT ;  /* 0x0000001c05057812 */ /* 0x000fe400078ef800 */
[----:B------:R-:W-:-:S02]  /*1b00*/  LOP3.LUT R3, R3, 0x7c, R6, 0xf8, !PT ;  /* 0x0000007c03037812 */ /* 0x000fc400078ef806 */
[----:B------:R-:W-:Y:S02]  /*1b10*/  LOP3.LUT R5, R5, 0x2, R46, 0xf8, !PT ;  /* 0x0000000205057812 */ /* 0x000fe400078ef82e */
[----:B------:R-:W-:Y:S02]  /*1b20*/  LOP3.LUT R8, R3, 0x60, R0, 0x78, !PT ;  /* 0x0000006003087812 */ /* 0x000fe400078e7800 */
[----:B------:R-:W-:Y:S02]  /*1b30*/  PRMT R7, R20, 0x7632, R7 ;  /* 0x0000763214077816 */ /* 0x000fe40000000007 */
[C---:B------:R-:W-:Y:S02]  /*1b40*/  LOP3.LUT R0, R5.reuse, 0x40, RZ, 0x3c, !PT ;  /* 0x0000004005007812 */ /* 0x040fe400078e3cff */
[----:B------:R-:W-:Y:S02]  /*1b50*/  LOP3.LUT R3, R5, 0x20, RZ, 0x3c, !PT ;  /* 0x0000002005037812 */ /* 0x000fe400078e3cff */
[----:B------:R-:W-:-:S02]  /*1b60*/  PRMT R9, R22, 0x7632, R9 ;  /* 0x0000763216097816 */ /* 0x000fc40000000009 */
[----:B------:R-:W-:Y:S02]  /*1b70*/  LOP3.LUT R6, R5, 0x60, RZ, 0x3c, !PT ;  /* 0x0000006005067812 */ /* 0x000fe400078e3cff */
[----:B------:R-:W-:Y:S01]  /*1b80*/  LOP3.LUT R4, R4, R47, RZ, 0xfc, !PT ;  /* 0x0000002f04047212 */ /* 0x000fe200078efcff */
[----:B------:R0:W-:Y:S01]  /*1b90*/  STS.U16 [R5], R20 ;  /* 0x0000001405007388 */ /* 0x0001e20000000400 */
[----:B------:R-:W-:Y:S02]  /*1ba0*/  LEA.HI R8, R49, R8, RZ, 0x1a ;  /* 0x0000000831087211 */ /* 0x000fe400078fd0ff */
[----:B------:R-:W-:Y:S01]  /*1bb0*/  ISETP.GE.AND P0, PT, R4, c[0x0][0x17c], PT ;  /* 0x00005f0004007a0c */ /* 0x000fe20003f06270 */
[----:B------:R0:W-:Y:S03]  /*1bc0*/  STS.U16 [R0+0x100], R7 ;  /* 0x0001000700007388 */ /* 0x0001e60000000400 */
[----:B------:R-:W-:Y:S01]  /*1bd0*/  ISETP.LT.AND P0, PT, R2, c[0x0][0x178], !P0 ;  /* 0x00005e0002007a0c */ /* 0x000fe20004701270 */
[----:B------:R0:W-:Y:S04]  /*1be0*/  STS.U16 [R3+0x80], R22 ;  /* 0x0000801603007388 */ /* 0x0001e80000000400 */
[----:B------:R0:W-:Y:S04]  /*1bf0*/  STS.U16 [R6+0x180], R9 ;  /* 0x0001800906007388 */ /* 0x0001e80000000400 */
[----:B------:R-:W-:Y:S06]  /*1c00*/  BAR.SYNC.DEFER_BLOCKING 0x0 ;  /* 0x0000000000007b1d */ /* 0x000fec0000010000 */
[----:B------:R-:W-:Y:S05]  /*1c10*/  @!P0 EXIT ;  /* 0x000000000000894d */ /* 0x000fea0003800000 */
[----:B0-----:R-:W0:Y:S01]  /*1c20*/  LDS.U16 R7, [R8] ;  /* 0x0000000008077984 */ /* 0x001e220000000400 */
[----:B------:R-:W-:-:S02]  /*1c30*/  IMAD R2, R2, c[0x0][0x194], RZ ;  /* 0x0000650002027a24 */ /* 0x000fc400078e02ff */
[----:B------:R-:W-:Y:S02]  /*1c40*/  IMAD R4, R4, c[0x0][0x198], RZ ;  /* 0x0000660004047a24 */ /* 0x000fe400078e02ff */
[----:B------:R-:W-:Y:S02]  /*1c50*/  IMAD.SHL.U32 R3, R2, 0x2, RZ ;  /* 0x0000000202037824 */ /* 0x000fe400078e00ff */
[----:B------:R-:W-:Y:S02]  /*1c60*/  IMAD.SHL.U32 R6, R4, 0x2, RZ ;  /* 0x0000000204067824 */ /* 0x000fe400078e00ff */
[----:B------:R-:W-:-:S03]  /*1c70*/  IMAD.HI R0, R2, 0x2, RZ ;  /* 0x0000000202007827 */ /* 0x000fc600078e02ff */
[----:B------:R-:W-:Y:S01]  /*1c80*/  IADD3 R2, P0, P1, R6, c[0x0][0x170], R3 ;  /* 0x00005c0006027a10 */ /* 0x000fe2000791e003 */
[----:B------:R-:W-:-:S05]  /*1c90*/  IMAD.HI R5, R4, 0x2, RZ ;  /* 0x0000000204057827 */ /* 0x000fca00078e02ff */
[----:B------:R-:W-:-:S05]  /*1ca0*/  IADD3.X R3, R5, c[0x0][0x174], R0, P0, P1 ;  /* 0x00005d0005037a10 */ /* 0x000fca00007e2400 */
[----:B0-----:R-:W-:Y:S01]  /*1cb0*/  STG.E.U16 [R2.64], R7 ;  /* 0x0000000702007986 */ /* 0x001fe2000c101506 */
[----:B------:R-:W-:Y:S05]  /*1cc0*/  EXIT ;  /* 0x000000000000794d */ /* 0x000fea0003800000 */
.L_x_2:
[----:B------:R-:W-:-:S00]  /*1cd0*/  BRA `(.L_x_2) ;  /* 0xfffffff000007947 */ /* 0x000fc0000383ffff */
[----:B------:R-:W-:-:S00]  /*1ce0*/  NOP ;  /* 0x0000000000007918 */ /* 0x000fc00000000000 */
        /* <DEDUP_REMOVED lines=9> */
.L_x_3:


//--------------------- .nv.shared.matmul_kernel  --------------------------
	.section	.nv.shared.matmul_kernel,"aw",@nobits
	.sectionflags	@""
	.align	16
